def attn_fwd(
    Q,
    K,
    V,
    Out,
    Lse,
    sm_scale,
    stride_qz,
    stride_qh,
    stride_qm,
    stride_qk,
    stride_kz,
    stride_kh,
    stride_kn,
    stride_kk,
    stride_vz,
    stride_vh,
    stride_vn,
    stride_vk,
    stride_oz,
    stride_oh,
    stride_om,
    stride_ok,
    seqlen_q,
    seqlen_k,
    BLOCK_M: tl.constexpr,
    BLOCK_N: tl.constexpr,
    HEAD_DIM: tl.constexpr,
    CAUSAL: tl.constexpr,
):
    start_m = tl.program_id(0)
    off_hz = tl.program_id(1)
    q_off = off_hz * stride_qh
    k_off = off_hz * stride_kh
    v_off = off_hz * stride_vh
    offs_m = start_m * BLOCK_M + tl.arange(0, BLOCK_M)
    offs_d = tl.arange(0, HEAD_DIM)
    offs_n = tl.arange(0, BLOCK_N)
    q_ptrs = Q + q_off + offs_m[:, None] * stride_qm + offs_d[None, :] * stride_qk
    k_ptrs = K + k_off + offs_d[:, None] * stride_kk + offs_n[None, :] * stride_kn
    v_ptrs = V + v_off + offs_n[:, None] * stride_vn + offs_d[None, :] * stride_vk
    m_i = tl.full([BLOCK_M], float("-inf"), dtype=tl.float32)
    l_i = tl.zeros([BLOCK_M], dtype=tl.float32) + 1.0
    acc = tl.zeros([BLOCK_M, HEAD_DIM], dtype=tl.float32)
    q = tl.load(q_ptrs)
    acc, l_i, m_i = _attn_fwd_inner(
        acc,
        l_i,
        m_i,
        q,
        k_ptrs,
        v_ptrs,
        sm_scale,
        stride_kn,
        stride_vn,
        start_m,
        seqlen_k,
        BLOCK_M,
        BLOCK_N,
        HEAD_DIM,
        CAUSAL,
    )
    acc = acc / l_i[:, None]
    lse = m_i + tl.math.log2(l_i) / 1.4426950408889634
    o_ptrs = (
        Out
        + off_hz * stride_oh
        + offs_m[:, None] * stride_om
        + offs_d[None, :] * stride_ok
    )
    tl.store(o_ptrs, acc.to(Out.dtype.element_ty))
    tl.store(Lse + off_hz * seqlen_q + offs_m, lse)

# config = {"BLOCK_M": 128, "BLOCK_N": 128, "HEAD_DIM": 32, "arch": "sm_80", "causal": true, "dtype": "bf16", "num_stages": 2, "num_warps": 4}
# arch = sm_80


// ===== COMPILED SASS (sm_80) =====

	.target	sm_80

	.elftype	@"ET_EXEC"


//--------------------- .note.nv.tkinfo           --------------------------
	.section	.note.nv.tkinfo,"",@"SHT_NOTE"
	.sectionflags	@"SHF_NOTE_NV_TKINFO"
	.tkinfo
        /*0018*/ 	.word	0x00000002
        /*0030*/ 	.string	""
        /*0030*/ 	.string	"ptxas"
        /*0030*/ 	.string	"Cuda compilation tools, release 13.0, V13.0.88"
        /*0030*/ 	.string	"Build cuda_13.0.r13.0/compiler.36424714_0"
        /*0030*/ 	.string	"-v  -suppress-debug-info  -lineinfo  -arch sm_80 "



//--------------------- .note.nv.cuinfo           --------------------------
	.section	.note.nv.cuinfo,"",@"SHT_NOTE"
	.sectionflags	@"SHF_NOTE_NV_CUINFO"
        /*0018*/ 	.short	0x0002
        /*001a*/ 	.short	0x0050
        /*001c*/ 	.short	0x0082
	.zero		2


//--------------------- .nv.info                  --------------------------
	.section	.nv.info,"",@"SHT_CUDA_INFO"
	.align	4


	//----- nvinfo : EIATTR_REGCOUNT
	.align		4
        /*0000*/ 	.byte	0x04, 0x2f
        /*0002*/ 	.short	(.L_2 - .L_1)
	.align		4
.L_1:
        /*0004*/ 	.word	index@(attn_fwd)
        /*0008*/ 	.word	0x000000ff


	//----- nvinfo : EIATTR_FRAME_SIZE
	.align		4
.L_2:
        /*000c*/ 	.byte	0x04, 0x11
        /*000e*/ 	.short	(.L_4 - .L_3)
	.align		4
.L_3:
        /*0010*/ 	.word	index@(attn_fwd)
        /*0014*/ 	.word	0x000001c8


	//----- nvinfo : EIATTR_MIN_STACK_SIZE
	.align		4
.L_4:
        /*0018*/ 	.byte	0x04, 0x12
        /*001a*/ 	.short	(.L_6 - .L_5)
	.align		4
.L_5:
        /*001c*/ 	.word	index@(attn_fwd)
        /*0020*/ 	.word	0x000001c8
.L_6:


//--------------------- .nv.info.attn_fwd         --------------------------
	.section	.nv.info.attn_fwd,"",@"SHT_CUDA_INFO"
	.sectionflags	@""
	.align	4


	//----- nvinfo : EIATTR_CUDA_API_VERSION
	.align		4
        /*0000*/ 	.byte	0x04, 0x37
        /*0002*/ 	.short	(.L_8 - .L_7)
.L_7:
        /*0004*/ 	.word	0x00000082


	//----- nvinfo : EIATTR_SW2861232_WAR
	.align		4
.L_8:
        /*0008*/ 	.byte	0x01, 0x35
	.zero		2


	//----- nvinfo : EIATTR_PARAM_CBANK
	.align		4
        /*000c*/ 	.byte	0x04, 0x0a
        /*000e*/ 	.short	(.L_10 - .L_9)
	.align		4
.L_9:
        /*0010*/ 	.word	index@(.nv.constant0.attn_fwd)
        /*0014*/ 	.short	0x0160
        /*0016*/ 	.short	0x0088


	//----- nvinfo : EIATTR_CBANK_PARAM_SIZE
	.align		4
.L_10:
        /*0018*/ 	.byte	0x03, 0x19
        /*001a*/ 	.short	0x0088


	//----- nvinfo : EIATTR_KPARAM_INFO
	.align		4
        /*001c*/ 	.byte	0x04, 0x17
        /*001e*/ 	.short	(.L_12 - .L_11)
.L_11:
        /*0020*/ 	.word	0x00000000
        /*0024*/ 	.short	0x0019
        /*0026*/ 	.short	0x0080
        /*0028*/ 	.byte	0x00, 0xf4, 0x21, 0x00


	//----- nvinfo : EIATTR_KPARAM_INFO
	.align		4
.L_12:
        /*002c*/ 	.byte	0x04, 0x17
        /*002e*/ 	.short	(.L_14 - .L_13)
.L_13:
        /*0030*/ 	.word	0x00000000
        /*0034*/ 	.short	0x0018
        /*0036*/ 	.short	0x0078
        /*0038*/ 	.byte	0x00, 0xf4, 0x21, 0x00


	//----- nvinfo : EIATTR_KPARAM_INFO
	.align		4
.L_14:
        /*003c*/ 	.byte	0x04, 0x17
        /*003e*/ 	.short	(.L_16 - .L_15)
.L_15:
        /*0040*/ 	.word	0x00000000
        /*0044*/ 	.short	0x0017
        /*0046*/ 	.short	0x0070
        /*0048*/ 	.byte	0x00, 0xf0, 0x11, 0x00


	//----- nvinfo : EIATTR_KPARAM_INFO
	.align		4
.L_16:
        /*004c*/ 	.byte	0x04, 0x17
        /*004e*/ 	.short	(.L_18 - .L_17)
.L_17:
        /*0050*/ 	.word	0x00000000
        /*0054*/ 	.short	0x0016
        /*0056*/ 	.short	0x006c
        /*0058*/ 	.byte	0x00, 0xf0, 0x11, 0x00


	//----- nvinfo : EIATTR_KPARAM_INFO
	.align		4
.L_18:
        /*005c*/ 	.byte	0x04, 0x17
        /*005e*/ 	.short	(.L_20 - .L_19)
.L_19:
        /*0060*/ 	.word	0x00000000
        /*0064*/ 	.short	0x0015
        /*0066*/ 	.short	0x0068
        /*0068*/ 	.byte	0x00, 0xf0, 0x11, 0x00


	//----- nvinfo : EIATTR_KPARAM_INFO
	.align		4
.L_20:
        /*006c*/ 	.byte	0x04, 0x17
        /*006e*/ 	.short	(.L_22 - .L_21)
.L_21:
        /*0070*/ 	.word	0x00000000
        /*0074*/ 	.short	0x0014
        /*0076*/ 	.short	0x0064
        /*0078*/ 	.byte	0x00, 0xf0, 0x11, 0x00


	//----- nvinfo : EIATTR_KPARAM_INFO
	.align		4
.L_22:
        /*007c*/ 	.byte	0x04, 0x17
        /*007e*/ 	.short	(.L_24 - .L_23)
.L_23:
        /*0080*/ 	.word	0x00000000
        /*0084*/ 	.short	0x0013
        /*0086*/ 	.short	0x0060
        /*0088*/ 	.byte	0x00, 0xf0, 0x11, 0x00


	//----- nvinfo : EIATTR_KPARAM_INFO
	.align		4
.L_24:
        /*008c*/ 	.byte	0x04, 0x17
        /*008e*/ 	.short	(.L_26 - .L_25)
.L_25:
        /*0090*/ 	.word	0x00000000
        /*0094*/ 	.short	0x0012
        /*0096*/ 	.short	0x005c
        /*0098*/ 	.byte	0x00, 0xf0, 0x11, 0x00


	//----- nvinfo : EIATTR_KPARAM_INFO
	.align		4
.L_26:
        /*009c*/ 	.byte	0x04, 0x17
        /*009e*/ 	.short	(.L_28 - .L_27)
.L_27:
        /*00a0*/ 	.word	0x00000000
        /*00a4*/ 	.short	0x0011
        /*00a6*/ 	.short	0x0058
        /*00a8*/ 	.byte	0x00, 0xf0, 0x11, 0x00


	//----- nvinfo : EIATTR_KPARAM_INFO
	.align		4
.L_28:
        /*00ac*/ 	.byte	0x04, 0x17
        /*00ae*/ 	.short	(.L_30 - .L_29)
.L_29:
        /*00b0*/ 	.word	0x00000000
        /*00b4*/ 	.short	0x0010
        /*00b6*/ 	.short	0x0054
        /*00b8*/ 	.byte	0x00, 0xf0, 0x11, 0x00


	//----- nvinfo : EIATTR_KPARAM_INFO
	.align		4
.L_30:
        /*00bc*/ 	.byte	0x04, 0x17
        /*00be*/ 	.short	(.L_32 - .L_31)
.L_31:
        /*00c0*/ 	.word	0x00000000
        /*00c4*/ 	.short	0x000f
        /*00c6*/ 	.short	0x0050
        /*00c8*/ 	.byte	0x00, 0xf0, 0x11, 0x00


	//----- nvinfo : EIATTR_KPARAM_INFO
	.align		4
.L_32:
        /*00cc*/ 	.byte	0x04, 0x17
        /*00ce*/ 	.short	(.L_34 - .L_33)
.L_33:
        /*00d0*/ 	.word	0x00000000
        /*00d4*/ 	.short	0x000e
        /*00d6*/ 	.short	0x004c
        /*00d8*/ 	.byte	0x00, 0xf0, 0x11, 0x00


	//----- nvinfo : EIATTR_KPARAM_INFO
	.align		4
.L_34:
        /*00dc*/ 	.byte	0x04, 0x17
        /*00de*/ 	.short	(.L_36 - .L_35)
.L_35:
        /*00e0*/ 	.word	0x00000000
        /*00e4*/ 	.short	0x000d
        /*00e6*/ 	.short	0x0048
        /*00e8*/ 	.byte	0x00, 0xf0, 0x11, 0x00


	//----- nvinfo : EIATTR_KPARAM_INFO
	.align		4
.L_36:
        /*00ec*/ 	.byte	0x04, 0x17
        /*00ee*/ 	.short	(.L_38 - .L_37)
.L_37:
        /*00f0*/ 	.word	0x00000000
        /*00f4*/ 	.short	0x000c
        /*00f6*/ 	.short	0x0044
        /*00f8*/ 	.byte	0x00, 0xf0, 0x11, 0x00


	//----- nvinfo : EIATTR_KPARAM_INFO
	.align		4
.L_38:
        /*00fc*/ 	.byte	0x04, 0x17
        /*00fe*/ 	.short	(.L_40 - .L_39)
.L_39:
        /*0100*/ 	.word	0x00000000
        /*0104*/ 	.short	0x000b
        /*0106*/ 	.short	0x0040
        /*0108*/ 	.byte	0x00, 0xf0, 0x11, 0x00


	//----- nvinfo : EIATTR_KPARAM_INFO
	.align		4
.L_40:
        /*010c*/ 	.byte	0x04, 0x17
        /*010e*/ 	.short	(.L_42 - .L_41)
.L_41:
        /*0110*/ 	.word	0x00000000
        /*0114*/ 	.short	0x000a
        /*0116*/ 	.short	0x003c
        /*0118*/ 	.byte	0x00, 0xf0, 0x11, 0x00


	//----- nvinfo : EIATTR_KPARAM_INFO
	.align		4
.L_42:
        /*011c*/ 	.byte	0x04, 0x17
        /*011e*/ 	.short	(.L_44 - .L_43)
.L_43:
        /*0120*/ 	.word	0x00000000
        /*0124*/ 	.short	0x0009
        /*0126*/ 	.short	0x0038
        /*0128*/ 	.byte	0x00, 0xf0, 0x11, 0x00


	//----- nvinfo : EIATTR_KPARAM_INFO
	.align		4
.L_44:
        /*012c*/ 	.byte	0x04, 0x17
        /*012e*/ 	.short	(.L_46 - .L_45)
.L_45:
        /*0130*/ 	.word	0x00000000
        /*0134*/ 	.short	0x0008
        /*0136*/ 	.short	0x0034
        /*0138*/ 	.byte	0x00, 0xf0, 0x11, 0x00


	//----- nvinfo : EIATTR_KPARAM_INFO
	.align		4
.L_46:
        /*013c*/ 	.byte	0x04, 0x17
        /*013e*/ 	.short	(.L_48 - .L_47)
.L_47:
        /*0140*/ 	.word	0x00000000
        /*0144*/ 	.short	0x0007
        /*0146*/ 	.short	0x0030
        /*0148*/ 	.byte	0x00, 0xf0, 0x11, 0x00


	//----- nvinfo : EIATTR_KPARAM_INFO
	.align		4
.L_48:
        /*014c*/ 	.byte	0x04, 0x17
        /*014e*/ 	.short	(.L_50 - .L_49)
.L_49:
        /*0150*/ 	.word	0x00000000
        /*0154*/ 	.short	0x0006
        /*0156*/ 	.short	0x002c
        /*0158*/ 	.byte	0x00, 0xf0, 0x11, 0x00


	//----- nvinfo : EIATTR_KPARAM_INFO
	.align		4
.L_50:
        /*015c*/ 	.byte	0x04, 0x17
        /*015e*/ 	.short	(.L_52 - .L_51)
.L_51:
        /*0160*/ 	.word	0x00000000
        /*0164*/ 	.short	0x0005
        /*0166*/ 	.short	0x0028
        /*0168*/ 	.byte	0x00, 0xf0, 0x11, 0x00


	//----- nvinfo : EIATTR_KPARAM_INFO
	.align		4
.L_52:
        /*016c*/ 	.byte	0x04, 0x17
        /*016e*/ 	.short	(.L_54 - .L_53)
.L_53:
        /*0170*/ 	.word	0x00000000
        /*0174*/ 	.short	0x0004
        /*0176*/ 	.short	0x0020
        /*0178*/ 	.byte	0x00, 0xf4, 0x21, 0x00


	//----- nvinfo : EIATTR_KPARAM_INFO
	.align		4
.L_54:
        /*017c*/ 	.byte	0x04, 0x17
        /*017e*/ 	.short	(.L_56 - .L_55)
.L_55:
        /*0180*/ 	.word	0x00000000
        /*0184*/ 	.short	0x0003
        /*0186*/ 	.short	0x0018
        /*0188*/ 	.byte	0x00, 0xf4, 0x21, 0x00


	//----- nvinfo : EIATTR_KPARAM_INFO
	.align		4
.L_56:
        /*018c*/ 	.byte	0x04, 0x17
        /*018e*/ 	.short	(.L_58 - .L_57)
.L_57:
        /*0190*/ 	.word	0x00000000
        /*0194*/ 	.short	0x0002
        /*0196*/ 	.short	0x0010
        /*0198*/ 	.byte	0x00, 0xf4, 0x21, 0x00


	//----- nvinfo : EIATTR_KPARAM_INFO
	.align		4
.L_58:
        /*019c*/ 	.byte	0x04, 0x17
        /*019e*/ 	.short	(.L_60 - .L_59)
.L_59:
        /*01a0*/ 	.word	0x00000000
        /*01a4*/ 	.short	0x0001
        /*01a6*/ 	.short	0x0008
        /*01a8*/ 	.byte	0x00, 0xf4, 0x21, 0x00


	//----- nvinfo : EIATTR_KPARAM_INFO
	.align		4
.L_60:
        /*01ac*/ 	.byte	0x04, 0x17
        /*01ae*/ 	.short	(.L_62 - .L_61)
.L_61:
        /*01b0*/ 	.word	0x00000000
        /*01b4*/ 	.short	0x0000
        /*01b6*/ 	.short	0x0000
        /*01b8*/ 	.byte	0x00, 0xf4, 0x21, 0x00


	//----- nvinfo : EIATTR_MAXREG_COUNT
	.align		4
.L_62:
        /*01bc*/ 	.byte	0x03, 0x1b
        /*01be*/ 	.short	0x00ff


	//----- nvinfo : EIATTR_NUM_BARRIERS
	.align		4
        /*01c0*/ 	.byte	0x02, 0x4c
        /*01c2*/ 	.byte	0x01
	.zero		1


	//----- nvinfo : EIATTR_ANNOTATIONS
	.align		4
        /*01c4*/ 	.byte	0x04, 0x55
        /*01c6*/ 	.short	(.L_64 - .L_63)


	//   ....[0]....
.L_63:
        /*01c8*/ 	.word	0x00000001
        /*01cc*/ 	.byte	0x00, 0x12, 0x00, 0x00, 0x01, 0x00, 0x00, 0x00, 0x90, 0x12, 0x00, 0x00, 0x01, 0x00, 0x00, 0x00
        /* <DEDUP_REMOVED lines=55> */
        /*054c*/ 	.byte	0x50, 0x2d, 0x00, 0x00, 0x01, 0x00, 0x00, 0x00, 0x70, 0x2d, 0x00, 0x00


	//----- nvinfo : EIATTR_MERCURY_ISA_VERSION
	.align		4
.L_64:
        /*0558*/ 	.byte	0x03, 0x5f
        /*055a*/ 	.short	0x0000


	//----- nvinfo : EIATTR_COOP_GROUP_MASK_REGIDS
	.align		4
        /*055c*/ 	.byte	0x04, 0x29
        /*055e*/ 	.short	(.L_66 - .L_65)


	//   ....[0]....
.L_65:
        /*0560*/ 	.word	0xffffffff


	//   ....[1]....
        /*0564*/ 	.word	0xffffffff


	//   ....[2]....
        /*0568*/ 	.word	0xffffffff


	//   ....[3]....
        /*056c*/ 	.word	0xffffffff


	//   ....[4]....
        /*0570*/ 	.word	0xffffffff


	//   ....[5]....
        /*0574*/ 	.word	0xffffffff


	//   ....[6]....
        /*0578*/ 	.word	0xffffffff


	//   ....[7]....
        /*057c*/ 	.word	0xffffffff


	//   ....[8]....
        /*0580*/ 	.word	0xffffffff


	//   ....[9]....
        /*0584*/ 	.word	0xffffffff


	//   ....[10]....
        /*0588*/ 	.word	0xffffffff


	//   ....[11]....
        /*058c*/ 	.word	0xffffffff


	//   ....[12]....
        /*0590*/ 	.word	0xffffffff


	//   ....[13]....
        /*0594*/ 	.word	0xffffffff


	//   ....[14]....
        /*0598*/ 	.word	0xffffffff


	//   ....[15]....
        /*059c*/ 	.word	0xffffffff


	//----- nvinfo : EIATTR_COOP_GROUP_INSTR_OFFSETS
	.align		4
.L_66:
        /*05a0*/ 	.byte	0x04, 0x28
        /*05a2*/ 	.short	(.L_68 - .L_67)


	//   ....[0]....
.L_67:
        /*05a4*/ 	.word	0x00006350


	//   ....[1]....
        /*05a8*/ 	.word	0x00006450


	//   ....[2]....
        /*05ac*/ 	.word	0x000064b0


	//   ....[3]....
        /*05b0*/ 	.word	0x000064d0


	//   ....[4]....
        /*05b4*/ 	.word	0x000065d0


	//   ....[5]....
        /*05b8*/ 	.word	0x000066e0


	//   ....[6]....
        /*05bc*/ 	.word	0x00006740


	//   ....[7]....
        /*05c0*/ 	.word	0x00006770


	//   ....[8]....
        /*05c4*/ 	.word	0x00009190


	//   ....[9]....
        /*05c8*/ 	.word	0x000091a0


	//   ....[10]....
        /*05cc*/ 	.word	0x000091b0


	//   ....[11]....
        /*05d0*/ 	.word	0x000091c0


	//   ....[12]....
        /*05d4*/ 	.word	0x00009280


	//   ....[13]....
        /*05d8*/ 	.word	0x000092a0


	//   ....[14]....
        /*05dc*/ 	.word	0x000092c0


	//   ....[15]....
        /*05e0*/ 	.word	0x000092e0


	//----- nvinfo : EIATTR_EXIT_INSTR_OFFSETS
	.align		4
.L_68:
        /*05e4*/ 	.byte	0x04, 0x1c
        /*05e6*/ 	.short	(.L_70 - .L_69)


	//   ....[0]....
.L_69:
        /*05e8*/ 	.word	0x0000b290


	//----- nvinfo : EIATTR_REQNTID
	.align		4
.L_70:
        /*05ec*/ 	.byte	0x04, 0x10
        /*05ee*/ 	.short	(.L_72 - .L_71)
.L_71:
        /*05f0*/ 	.word	0x00000080
        /*05f4*/ 	.word	0x00000001
        /*05f8*/ 	.word	0x00000001
.L_72:


//--------------------- .nv.callgraph             --------------------------
	.section	.nv.callgraph,"",@"SHT_CUDA_CALLGRAPH"
	.align	4
	.sectionentsize	8
	.align		4
        /*0000*/ 	.word	0x00000000
	.align		4
        /*0004*/ 	.word	0xffffffff
	.align		4
        /*0008*/ 	.word	0x00000000
	.align		4
        /*000c*/ 	.word	0xfffffffe
	.align		4
        /*0010*/ 	.word	0x00000000
	.align		4
        /*0014*/ 	.word	0xfffffffd
	.align		4
        /*0018*/ 	.word	0x00000000
	.align		4
        /*001c*/ 	.word	0xfffffffc


//--------------------- .nv.rel.action            --------------------------
	.section	.nv.rel.action,"",@"SHT_CUDA_RELOCINFO"
	.align	8
	.sectionentsize	8
        /*0000*/ 	.byte	0x73, 0x00, 0x00, 0x00, 0x00, 0x00, 0x00, 0x00, 0x00, 0x00, 0x00, 0x11, 0x25, 0x00, 0x05, 0x36


//--------------------- .nv.constant4             --------------------------
	.section	.nv.constant4,"a",@progbits
	.align	8
	.align		8
.nv.constant4:
        /*0000*/ 	.dword	_$_str


//--------------------- .nv.constant0.attn_fwd    --------------------------
	.section	.nv.constant0.attn_fwd,"a",@progbits
	.sectionflags	@""
	.align	4
.nv.constant0.attn_fwd:
	.zero		488


//--------------------- .text.attn_fwd            --------------------------
	.section	.text.attn_fwd,"ax",@progbits
	.sectioninfo	@"SHI_REGISTERS=255"
	.align	128
        .global         attn_fwd
        .type           attn_fwd,@function
        .size           attn_fwd,(.L_x_3 - attn_fwd)
        .other          attn_fwd,@"STO_CUDA_ENTRY STV_DEFAULT"
attn_fwd:
.text.attn_fwd:
[----:B------:R-:W-:Y:S02]  /*0000*/  IMAD.MOV.U32 R1, RZ, RZ, c[0x0][0x28] ;  /* 0x00000a00ff017624 */ /* 0x000fe400078e00ff */
[----:B------:R-:W0:Y:S01]  /*0010*/  S2UR UR5, SR_CTAID.X ;  /* 0x00000000000579c3 */ /* 0x000e220000002500 */
[----:B------:R-:W1:Y:S01]  /*0020*/  S2R R66, SR_TID.X ;  /* 0x0000000000427919 */ /* 0x000e620000002100 */
[----:B------:R-:W-:Y:S01]  /*0030*/  IMAD.MOV.U32 R67, RZ, RZ, c[0x0][0x198] ;  /* 0x00006600ff437624 */ /* 0x000fe200078e00ff */
[----:B------:R-:W-:Y:S01]  /*0040*/  ULDC.64 UR10, c[0x0][0x118] ;  /* 0x00004600000a7ab9 */ /* 0x000fe20000000a00 */
[----:B------:R-:W-:Y:S01]  /*0050*/  IADD3 R1, R1, -0x1c8, RZ ;  /* 0xfffffe3801017810 */ /* 0x000fe20007ffe0ff */
[----:B------:R-:W2:Y:S01]  /*0060*/  S2R R72, SR_CTAID.Y ;  /* 0x0000000000487919 */ /* 0x000ea20000002600 */
[C---:B------:R-:W-:Y:S01]  /*0070*/  IMAD R15, R67.reuse, 0x6, RZ ;  /* 0x00000006430f7824 */ /* 0x040fe200078e02ff */
[C---:B------:R-:W-:Y:S01]  /*0080*/  SHF.L.U32 R7, R67.reuse, 0x1, RZ ;  /* 0x0000000143077819 */ /* 0x040fe200000006ff */
[C---:B------:R-:W-:Y:S02]  /*0090*/  IMAD R27, R67.reuse, 0xc, RZ ;  /* 0x0000000c431b7824 */ /* 0x040fe400078e02ff */
[----:B------:R-:W-:-:S02]  /*00a0*/  IMAD R9, R67, 0x22, RZ ;  /* 0x0000002243097824 */ /* 0x000fc400078e02ff */
[C---:B------:R-:W-:Y:S02]  /*00b0*/  IMAD R51, R67.reuse, 0x18, RZ ;  /* 0x0000001843337824 */ /* 0x040fe400078e02ff */
[C---:B------:R-:W-:Y:S02]  /*00c0*/  IMAD.SHL.U32 R35, R67.reuse, 0x10, RZ ;  /* 0x0000001043237824 */ /* 0x040fe400078e00ff */
[C---:B------:R-:W-:Y:S02]  /*00d0*/  IMAD R81, R67.reuse, 0x30, RZ ;  /* 0x0000003043517824 */ /* 0x040fe400078e02ff */
[C---:B------:R-:W-:Y:S02]  /*00e0*/  IMAD R23, R67.reuse, 0xa, RZ ;  /* 0x0000000a43177824 */ /* 0x040fe400078e02ff */
[C---:B------:R-:W-:Y:S02]  /*00f0*/  IMAD R31, R67.reuse, 0xe, RZ ;  /* 0x0000000e431f7824 */ /* 0x040fe400078e02ff */
[C---:B------:R-:W-:Y:S01]  /*0100*/  IMAD.SHL.U32 R11, R67.reuse, 0x4, RZ ;  /* 0x00000004430b7824 */ /* 0x040fe200078e00ff */
[----:B0-----:R-:W-:Y:S01]  /*0110*/  USHF.L.U32 UR5, UR5, 0x7, URZ ;  /* 0x0000000705057899 */ /* 0x001fe2000800063f */
[----:B------:R-:W-:-:S02]  /*0120*/  IMAD R13, R67, 0x5, RZ ;  /* 0x00000005430d7824 */ /* 0x000fc400078e02ff */
[C---:B------:R-:W-:Y:S02]  /*0130*/  IMAD R17, R67.reuse, 0x7, RZ ;  /* 0x0000000743117824 */ /* 0x040fe400078e02ff */
[C---:B------:R-:W-:Y:S02]  /*0140*/  IMAD R39, R67.reuse, 0x12, RZ ;  /* 0x0000001243277824 */ /* 0x040fe400078e02ff */
[----:B------:R-:W-:Y:S02]  /*0150*/  IMAD.U32 R0, RZ, RZ, UR5 ;  /* 0x00000005ff007e24 */ /* 0x000fe4000f8e00ff */
[C---:B------:R-:W-:Y:S02]  /*0160*/  IMAD R43, R67.reuse, 0x14, RZ ;  /* 0x00000014432b7824 */ /* 0x040fe400078e02ff */
[----:B------:R-:W-:Y:S01]  /*0170*/  IMAD R47, R67, 0x16, RZ ;  /* 0x00000016432f7824 */ /* 0x000fe200078e02ff */
[----:B-1----:R-:W-:Y:S01]  /*0180*/  LOP3.LUT R2, R0, 0x7f, R66, 0xf8, !PT ;  /* 0x0000007f00027812 */ /* 0x002fe200078ef842 */
[----:B--2---:R-:W-:-:S02]  /*0190*/  IMAD R0, R72, c[0x0][0x190], RZ ;  /* 0x0000640048007a24 */ /* 0x004fc400078e02ff */
[----:B------:R-:W-:Y:S02]  /*01a0*/  IMAD R21, R67, 0x9, RZ ;  /* 0x0000000943157824 */ /* 0x000fe400078e02ff */
[----:B------:R-:W-:Y:S02]  /*01b0*/  IMAD R3, R2, c[0x0][0x194], RZ ;  /* 0x0000650002037a24 */ /* 0x000fe400078e02ff */
[C---:B------:R-:W-:Y:S02]  /*01c0*/  IMAD.SHL.U32 R2, R0.reuse, 0x2, RZ ;  /* 0x0000000200027824 */ /* 0x040fe400078e00ff */
[----:B------:R-:W-:Y:S01]  /*01d0*/  IMAD.HI R0, R0, 0x2, RZ ;  /* 0x0000000200007827 */ /* 0x000fe200078e02ff */
[----:B------:R-:W-:-:S03]  /*01e0*/  SHF.L.U32 R5, R3, 0x1, RZ ;  /* 0x0000000103057819 */ /* 0x000fc600000006ff */
[----:B------:R-:W-:Y:S01]  /*01f0*/  IMAD.HI R3, R3, 0x2, RZ ;  /* 0x0000000203037827 */ /* 0x000fe200078e02ff */
[----:B------:R-:W-:-:S03]  /*0200*/  IADD3 R2, P0, P1, R5, c[0x0][0x160], R2 ;  /* 0x0000580005027a10 */ /* 0x000fc6000791e002 */
[----:B------:R-:W-:Y:S01]  /*0210*/  IMAD R5, R67, 0x3, RZ ;  /* 0x0000000343057824 */ /* 0x000fe200078e02ff */
[----:B------:R-:W-:Y:S01]  /*0220*/  IADD3.X R3, R3, c[0x0][0x164], R0, P0, P1 ;  /* 0x0000590003037a10 */ /* 0x000fe200007e2400 */
[----:B------:R-:W-:Y:S01]  /*0230*/  IMAD R25, R67, 0xb, RZ ;  /* 0x0000000b43197824 */ /* 0x000fe200078e02ff */
[-C--:B------:R-:W-:Y:S01]  /*0240*/  IADD3 R8, P4, R15, R2.reuse, RZ ;  /* 0x000000020f087210 */ /* 0x080fe20007f9e0ff */
[----:B------:R-:W-:Y:S01]  /*0250*/  IMAD R55, R67, 0x1a, RZ ;  /* 0x0000001a43377824 */ /* 0x000fe200078e02ff */
[-C--:B------:R-:W-:Y:S01]  /*0260*/  IADD3 R14, P5, R27, R2.reuse, RZ ;  /* 0x000000021b0e7210 */ /* 0x080fe20007fbe0ff */
[----:B------:R-:W-:Y:S01]  /*0270*/  IMAD R59, R67, 0x1c, RZ ;  /* 0x0000001c433b7824 */ /* 0x000fe200078e02ff */
[-C--:B------:R-:W-:Y:S01]  /*0280*/  IADD3 R36, P1, R9, R2.reuse, RZ ;  /* 0x0000000209247210 */ /* 0x080fe20007f3e0ff */
[----:B------:R-:W-:Y:S01]  /*0290*/  IMAD R63, R67, 0x1e, RZ ;  /* 0x0000001e433f7824 */ /* 0x000fe200078e02ff */
[-C--:B------:R-:W-:Y:S01]  /*02a0*/  LEA.HI.X.SX32 R9, R5, R3.reuse, 0x1, P4 ;  /* 0x0000000305097211 */ /* 0x080fe200020f0eff */
[----:B------:R-:W-:Y:S01]  /*02b0*/  IMAD.SHL.U32 R19, R67, 0x8, RZ ;  /* 0x0000000843137824 */ /* 0x000fe200078e00ff */
[-C--:B------:R-:W-:Y:S01]  /*02c0*/  LEA.HI.X.SX32 R15, R15, R3.reuse, 0x1, P5 ;  /* 0x000000030f0f7211 */ /* 0x080fe200028f0eff */
[----:B------:R-:W-:Y:S01]  /*02d0*/  IMAD R29, R67, 0xd, RZ ;  /* 0x0000000d431d7824 */ /* 0x000fe200078e02ff */
[-C--:B------:R-:W-:Y:S01]  /*02e0*/  IADD3 R26, P4, R51, R2.reuse, RZ ;  /* 0x00000002331a7210 */ /* 0x080fe20007f9e0ff */
[C---:B------:R-:W-:Y:S01]  /*02f0*/  IMAD R33, R67.reuse, 0xf, RZ ;  /* 0x0000000f43217824 */ /* 0x040fe200078e02ff */
[CC--:B------:R-:W-:Y:S01]  /*0300*/  LEA R34, P5, R67.reuse, R2.reuse, 0x5 ;  /* 0x0000000243227211 */ /* 0x0c0fe200078a28ff */
[----:B------:R-:W-:Y:S01]  /*0310*/  IMAD R69, R67, 0x24, RZ ;  /* 0x0000002443457824 */ /* 0x000fe200078e02ff */
[-C--:B------:R-:W-:Y:S01]  /*0320*/  LEA.HI.X.SX32 R27, R27, R3.reuse, 0x1, P4 ;  /* 0x000000031b1b7211 */ /* 0x080fe200020f0eff */
[----:B------:R-:W-:Y:S01]  /*0330*/  IMAD R71, R67, 0x26, RZ ;  /* 0x0000002643477824 */ /* 0x000fe200078e02ff */
[-C--:B------:R-:W-:Y:S01]  /*0340*/  LEA.HI.X.SX32 R35, R35, R3.reuse, 0x1, P5 ;  /* 0x0000000323237211 */ /* 0x080fe200028f0eff */
[----:B------:R-:W-:Y:S01]  /*0350*/  IMAD R73, R67, 0x28, RZ ;  /* 0x0000002843497824 */ /* 0x000fe200078e02ff */
[-C--:B------:R-:W-:Y:S01]  /*0360*/  IADD3 R50, P6, R81, R2.reuse, RZ ;  /* 0x0000000251327210 */ /* 0x080fe20007fde0ff */
[----:B------:R-:W-:Y:S01]  /*0370*/  IMAD R75, R67, 0x2a, RZ ;  /* 0x0000002a434b7824 */ /* 0x000fe200078e02ff */
[-C--:B------:R-:W-:Y:S01]  /*0380*/  IADD3 R4, P4, R7, R2.reuse, RZ ;  /* 0x0000000207047210 */ /* 0x080fe20007f9e0ff */
[C---:B------:R-:W-:Y:S01]  /*0390*/  IMAD R77, R67.reuse, 0x2c, RZ ;  /* 0x0000002c434d7824 */ /* 0x040fe200078e02ff */
[CC--:B------:R-:W-:Y:S01]  /*03a0*/  LEA R6, P5, R67.reuse, R2.reuse, 0x2 ;  /* 0x0000000243067211 */ /* 0x0c0fe200078a10ff */
[----:B------:R-:W-:Y:S01]  /*03b0*/  IMAD R79, R67, 0x2e, RZ ;  /* 0x0000002e434f7824 */ /* 0x000fe200078e02ff */
[-C--:B------:R-:W-:Y:S01]  /*03c0*/  LEA.HI.X.SX32 R51, R51, R3.reuse, 0x1, P6 ;  /* 0x0000000333337211 */ /* 0x080fe200030f0eff */
[C---:B------:R-:W-:Y:S01]  /*03d0*/  IMAD R37, R67.reuse, 0x11, RZ ;  /* 0x0000001143257824 */ /* 0x040fe200078e02ff */
[CC--:B------:R-:W-:Y:S01]  /*03e0*/  LEA.HI.X.SX32 R5, R67.reuse, R3.reuse, 0x1, P4 ;  /* 0x0000000343057211 */ /* 0x0c0fe200020f0eff */
[----:B------:R-:W-:Y:S01]  /*03f0*/  IMAD R41, R67, 0x13, RZ ;  /* 0x0000001343297824 */ /* 0x000fe200078e02ff */
[-C--:B------:R-:W-:Y:S01]  /*0400*/  LEA.HI.X.SX32 R7, R7, R3.reuse, 0x1, P5 ;  /* 0x0000000307077211 */ /* 0x080fe200028f0eff */
[C---:B------:R-:W-:Y:S01]  /*0410*/  IMAD R45, R67.reuse, 0x15, RZ ;  /* 0x00000015432d7824 */ /* 0x040fe200078e02ff */
[CC--:B------:R-:W-:Y:S01]  /*0420*/  LEA R10, P6, R67.reuse, R2.reuse, 0x3 ;  /* 0x00000002430a7211 */ /* 0x0c0fe200078c18ff */
[----:B------:R-:W-:Y:S01]  /*0430*/  IMAD R49, R67, 0x17, RZ ;  /* 0x0000001743317824 */ /* 0x000fe200078e02ff */
[-C--:B------:R-:W-:Y:S01]  /*0440*/  IADD3 R12, P4, R23, R2.reuse, RZ ;  /* 0x00000002170c7210 */ /* 0x080fe20007f9e0ff */
[----:B------:R-:W-:Y:S01]  /*0450*/  IMAD R83, R67, 0x32, RZ ;  /* 0x0000003243537824 */ /* 0x000fe200078e02ff */
[-C--:B------:R-:W-:Y:S01]  /*0460*/  IADD3 R16, P5, R31, R2.reuse, RZ ;  /* 0x000000021f107210 */ /* 0x080fe20007fbe0ff */
[----:B------:R-:W-:Y:S01]  /*0470*/  IMAD R85, R67, 0x34, RZ ;  /* 0x0000003443557824 */ /* 0x000fe200078e02ff */
[-C--:B------:R-:W-:Y:S01]  /*0480*/  LEA.HI.X.SX32 R11, R11, R3.reuse, 0x1, P6 ;  /* 0x000000030b0b7211 */ /* 0x080fe200030f0eff */
        /* <DEDUP_REMOVED lines=15> */
[----:B------:R-:W-:Y:S01]  /*0580*/  LEA.HI.X.SX32 R25, R25, R3, 0x1, P5 ;  /* 0x0000000319197211 */ /* 0x000fe200028f0eff */
[C---:B------:R-:W-:Y:S01]  /*0590*/  IMAD R65, R67.reuse, 0x1f, RZ ;  /* 0x0000001f43417824 */ /* 0x040fe200078e02ff */
[-C--:B------:R-:W-:Y:S01]  /*05a0*/  LEA R18, P2, R67, R2.reuse, 0x4 ;  /* 0x0000000243127211 */ /* 0x080fe200078420ff */
[----:B------:R-:W2:Y:S01]  /*05b0*/  LDG.E.U16 R35, [R34.64] ;  /* 0x0000000a22237981 */ /* 0x000ea2000c1e1500 */
[----:B------:R-:W-:-:S02]  /*05c0*/  IADD3 R28, P6, R55, R2, RZ ;  /* 0x00000002371c7210 */ /* 0x000fc40007fde0ff */
[-C--:B------:R-:W-:Y:S01]  /*05d0*/  IADD3 R30, P4, R59, R2.reuse, RZ ;  /* 0x000000023b1e7210 */ /* 0x080fe20007f9e0ff */
[----:B------:R-:W3:Y:S01]  /*05e0*/  LDG.E.U16 R51, [R50.64] ;  /* 0x0000000a32337981 */ /* 0x000ee2000c1e1500 */
[----:B------:R-:W-:Y:S02]  /*05f0*/  IADD3 R32, P5, R63, R2, RZ ;  /* 0x000000023f207210 */ /* 0x000fe40007fbe0ff */
[-C--:B------:R-:W-:Y:S01]  /*0600*/  LEA.HI.X.SX32 R19, R19, R3.reuse, 0x1, P2 ;  /* 0x0000000313137211 */ /* 0x080fe200010f0eff */
[----:B------:R-:W4:Y:S01]  /*0610*/  LDG.E.U16 R4, [R4.64] ;  /* 0x0000000a04047981 */ /* 0x000f22000c1e1500 */
[-C--:B------:R-:W-:Y:S02]  /*0620*/  LEA.HI.X.SX32 R29, R29, R3.reuse, 0x1, P6 ;  /* 0x000000031d1d7211 */ /* 0x080fe400030f0eff */
[-C--:B------:R-:W-:Y:S01]  /*0630*/  LEA.HI.X.SX32 R31, R31, R3.reuse, 0x1, P4 ;  /* 0x000000031f1f7211 */ /* 0x080fe200020f0eff */
[----:B------:R-:W5:Y:S01]  /*0640*/  LDG.E.U16 R20, [R20.64] ;  /* 0x0000000a14147981 */ /* 0x000f62000c1e1500 */
[----:B------:R-:W-:-:S02]  /*0650*/  LEA.HI.X.SX32 R33, R33, R3, 0x1, P5 ;  /* 0x0000000321217211 */ /* 0x000fc400028f0eff */
[-C--:B------:R-:W-:Y:S01]  /*0660*/  IADD3 R38, P0, R69, R2.reuse, RZ ;  /* 0x0000000245267210 */ /* 0x080fe20007f1e0ff */
[----:B------:R-:W4:Y:S01]  /*0670*/  LDG.E.U16 R19, [R18.64] ;  /* 0x0000000a12137981 */ /* 0x000f22000c1e1500 */
[-C--:B------:R-:W-:Y:S02]  /*0680*/  IADD3 R40, P3, R71, R2.reuse, RZ ;  /* 0x0000000247287210 */ /* 0x080fe40007f7e0ff */
[-C--:B------:R-:W-:Y:S01]  /*0690*/  IADD3 R42, P2, R73, R2.reuse, RZ ;  /* 0x00000002492a7210 */ /* 0x080fe20007f5e0ff */
[----:B------:R-:W5:Y:S01]  /*06a0*/  LDG.E.U16 R6, [R6.64] ;  /* 0x0000000a06067981 */ /* 0x000f62000c1e1500 */
[-C--:B------:R-:W-:Y:S02]  /*06b0*/  IADD3 R44, P6, R75, R2.reuse, RZ ;  /* 0x000000024b2c7210 */ /* 0x080fe40007fde0ff */
[-C--:B------:R-:W-:Y:S01]  /*06c0*/  IADD3 R46, P4, R77, R2.reuse, RZ ;  /* 0x000000024d2e7210 */ /* 0x080fe20007f9e0ff */
[----:B------:R-:W5:Y:S01]  /*06d0*/  LDG.E.U16 R22, [R22.64] ;  /* 0x0000000a16167981 */ /* 0x000f62000c1e1500 */
[----:B------:R-:W-:-:S02]  /*06e0*/  IADD3 R48, P5, R79, R2, RZ ;  /* 0x000000024f307210 */ /* 0x000fc40007fbe0ff */
[-C--:B------:R-:W-:Y:S01]  /*06f0*/  LEA.HI.X.SX32 R37, R37, R3.reuse, 0x1, P1 ;  /* 0x0000000325257211 */ /* 0x080fe200008f0eff */
[----:B------:R-:W5:Y:S01]  /*0700*/  LDG.E.U16 R8, [R8.64] ;  /* 0x0000000a08087981 */ /* 0x000f62000c1e1500 */
[-C--:B------:R-:W-:Y:S02]  /*0710*/  LEA.HI.X.SX32 R39, R39, R3.reuse, 0x1, P0 ;  /* 0x0000000327277211 */ /* 0x080fe400000f0eff */
[-C--:B------:R-:W-:Y:S01]  /*0720*/  LEA.HI.X.SX32 R41, R41, R3.reuse, 0x1, P3 ;  /* 0x0000000329297211 */ /* 0x080fe200018f0eff */
[----:B------:R-:W5:Y:S01]  /*0730*/  LDG.E.U16 R36, [R36.64] ;  /* 0x0000000a24247981 */ /* 0x000f62000c1e1500 */
[-C--:B------:R-:W-:Y:S02]  /*0740*/  LEA.HI.X.SX32 R43, R43, R3.reuse, 0x1, P2 ;  /* 0x000000032b2b7211 */ /* 0x080fe400010f0eff */
[-C--:B------:R-:W-:Y:S01]  /*0750*/  LEA.HI.X.SX32 R45, R45, R3.reuse, 0x1, P6 ;  /* 0x000000032d2d7211 */ /* 0x080fe200030f0eff */
[----:B------:R-:W5:Y:S01]  /*0760*/  LDG.E.U16 R38, [R38.64] ;  /* 0x0000000a26267981 */ /* 0x000f62000c1e1500 */
[----:B------:R-:W-:-:S02]  /*0770*/  LEA.HI.X.SX32 R47, R47, R3, 0x1, P4 ;  /* 0x000000032f2f7211 */ /* 0x000fc400020f0eff */
[----:B------:R-:W-:Y:S01]  /*0780*/  LEA.HI.X.SX32 R49, R49, R3, 0x1, P5 ;  /* 0x0000000331317211 */ /* 0x000fe200028f0eff */
[----:B------:R-:W5:Y:S01]  /*0790*/  LDG.E.U16 R24, [R24.64] ;  /* 0x0000000a18187981 */ /* 0x000f62000c1e1500 */
[-C--:B------:R-:W-:Y:S02]  /*07a0*/  IADD3 R52, P1, R83, R2.reuse, RZ ;  /* 0x0000000253347210 */ /* 0x080fe40007f3e0ff */
[-C--:B------:R-:W-:Y:S01]  /*07b0*/  IADD3 R54, P0, R85, R2.reuse, RZ ;  /* 0x0000000255367210 */ /* 0x080fe20007f1e0ff */
[----:B------:R0:W5:Y:S01]  /*07c0*/  LDG.E.U16 R40, [R40.64] ;  /* 0x0000000a28287981 */ /* 0x000162000c1e1500 */
[-C--:B------:R-:W-:Y:S02]  /*07d0*/  IADD3 R56, P3, R87, R2.reuse, RZ ;  /* 0x0000000257387210 */ /* 0x080fe40007f7e0ff */
[-C--:B------:R-:W-:Y:S01]  /*07e0*/  IADD3 R58, P2, R89, R2.reuse, RZ ;  /* 0x00000002593a7210 */ /* 0x080fe20007f5e0ff */
[----:B------:R-:W5:Y:S01]  /*07f0*/  LDG.E.U16 R10, [R10.64] ;  /* 0x0000000a0a0a7981 */ /* 0x000f62000c1e1500 */
[----:B------:R-:W-:-:S02]  /*0800*/  IADD3 R60, P6, R91, R2, RZ ;  /* 0x000000025b3c7210 */ /* 0x000fc40007fde0ff */
[-C--:B------:R-:W-:Y:S01]  /*0810*/  IADD3 R62, P4, R93, R2.reuse, RZ ;  /* 0x000000025d3e7210 */ /* 0x080fe20007f9e0ff */
[----:B------:R-:W5:Y:S01]  /*0820*/  LDG.E.U16 R26, [R26.64] ;  /* 0x0000000a1a1a7981 */ /* 0x000f62000c1e1500 */
[----:B------:R-:W-:Y:S02]  /*0830*/  IADD3 R64, P5, R95, R2, RZ ;  /* 0x000000025f407210 */ /* 0x000fe40007fbe0ff */
[-C--:B------:R-:W-:Y:S01]  /*0840*/  LEA.HI.X.SX32 R53, R53, R3.reuse, 0x1, P1 ;  /* 0x0000000335357211 */ /* 0x080fe200008f0eff */
[----:B------:R-:W5:Y:S01]  /*0850*/  LDG.E.U16 R42, [R42.64] ;  /* 0x0000000a2a2a7981 */ /* 0x000f62000c1e1500 */
[-C--:B------:R-:W-:Y:S02]  /*0860*/  LEA.HI.X.SX32 R55, R55, R3.reuse, 0x1, P0 ;  /* 0x0000000337377211 */ /* 0x080fe400000f0eff */
[-C--:B------:R-:W-:Y:S01]  /*0870*/  LEA.HI.X.SX32 R57, R57, R3.reuse, 0x1, P3 ;  /* 0x0000000339397211 */ /* 0x080fe200018f0eff */
[----:B------:R-:W5:Y:S01]  /*0880*/  LDG.E.U16 R52, [R52.64] ;  /* 0x0000000a34347981 */ /* 0x000f62000c1e1500 */
[----:B------:R-:W-:-:S02]  /*0890*/  LEA.HI.X.SX32 R59, R59, R3, 0x1, P2 ;  /* 0x000000033b3b7211 */ /* 0x000fc400010f0eff */
[-C--:B------:R-:W-:Y:S01]  /*08a0*/  LEA.HI.X.SX32 R61, R61, R3.reuse, 0x1, P6 ;  /* 0x000000033d3d7211 */ /* 0x080fe200030f0eff */
[----:B------:R-:W5:Y:S01]  /*08b0*/  LDG.E.U16 R54, [R54.64] ;  /* 0x0000000a36367981 */ /* 0x000f62000c1e1500 */
[-C--:B------:R-:W-:Y:S02]  /*08c0*/  LEA.HI.X.SX32 R63, R63, R3.reuse, 0x1, P4 ;  /* 0x000000033f3f7211 */ /* 0x080fe400020f0eff */
[----:B------:R-:W-:Y:S01]  /*08d0*/  LEA.HI.X.SX32 R65, R65, R3, 0x1, P5 ;  /* 0x0000000341417211 */ /* 0x000fe200028f0eff */
[----:B------:R-:W5:Y:S04]  /*08e0*/  LDG.E.U16 R56, [R56.64] ;  /* 0x0000000a38387981 */ /* 0x000f68000c1e1500 */
[----:B------:R1:W5:Y:S04]  /*08f0*/  LDG.E.U16 R3, [R2.64] ;  /* 0x0000000a02037981 */ /* 0x000368000c1e1500 */
[----:B------:R-:W5:Y:S04]  /*0900*/  LDG.E.U16 R58, [R58.64] ;  /* 0x0000000a3a3a7981 */ /* 0x000f68000c1e1500 */
        /* <DEDUP_REMOVED lines=11> */
[----:B------:R-:W5:Y:S01]  /*09c0*/  LDG.E.U16 R64, [R64.64] ;  /* 0x0000000a40407981 */ /* 0x000f62000c1e1500 */
[----:B------:R-:W-:-:S05]  /*09d0*/  LOP3.LUT R74, R66, 0x7f, RZ, 0xc0, !PT ;  /* 0x0000007f424a7812 */ /* 0x000fca00078ec0ff */
[----:B------:R-:W-:Y:S01]  /*09e0*/  IMAD.SHL.U32 R0, R74, 0x2, RZ ;  /* 0x000000024a007824 */ /* 0x000fe200078e00ff */
[----:B-1----:R-:W-:-:S04]  /*09f0*/  LOP3.LUT R2, R66, 0x60, RZ, 0xc0, !PT ;  /* 0x0000006042027812 */ /* 0x002fc800078ec0ff */
[C---:B------:R-:W-:Y:S02]  /*0a00*/  LOP3.LUT R70, R0.reuse, 0x10, RZ, 0x3c, !PT ;  /* 0x0000001000467812 */ /* 0x040fe400078e3cff */
[C---:B------:R-:W-:Y:S01]  /*0a10*/  LOP3.LUT R68, R0.reuse, 0x20, RZ, 0x3c, !PT ;  /* 0x0000002000447812 */ /* 0x040fe200078e3cff */
[----:B------:R1:W2:Y:S02]  /*0a20*/  R2UR UR6, R2 ;  /* 0x00000000020673c2 */ /* 0x0002a400000e0000 */
[----:B-1----:R-:W-:Y:S01]  /*0a30*/  LOP3.LUT R2, R0, 0x30, RZ, 0x3c, !PT ;  /* 0x0000003000027812 */ /* 0x002fe200078e3cff */
[----:B------:R-:W-:-:S04]  /*0a40*/  UIADD3 UR7, UR5, 0x80, URZ ;  /* 0x0000008005077890 */ /* 0x000fc8000fffe03f */
[----:B------:R-:W-:-:S06]  /*0a50*/  UISETP.GE.AND UP0, UPT, UR7, 0x1, UPT ;  /* 0x000000010700788c */ /* 0x000fcc000bf06270 */
[----:B------:R-:W-:Y:S01]  /*0a60*/  PLOP3.LUT P0, PT, PT, PT, UP0, 0x80, 0x0 ;  /* 0x000000000000781c */ /* 0x000fe20003f0f008 */
[----:B------:R-:W-:Y:S01]  /*0a70*/  IMAD.MOV.U32 R238, RZ, RZ, 0x3f800000 ;  /* 0x3f800000ffee7424 */ /* 0x000fe200078e00ff */
[----:B0-----:R-:W-:Y:S01]  /*0a80*/  MOV R41, 0xff800000 ;  /* 0xff80000000297802 */ /* 0x001fe20000000f00 */
[----:B------:R-:W-:Y:S01]  /*0a90*/  IMAD.MOV.U32 R97, RZ, RZ, -0x800000 ;  /* 0xff800000ff617424 */ /* 0x000fe200078e00ff */
[----:B------:R-:W-:Y:S01]  /*0aa0*/  MOV R237, 0x3f800000 ;  /* 0x3f80000000ed7802 */ /* 0x000fe20000000f00 */
[----:B------:R-:W-:Y:S01]  /*0ab0*/  IMAD.MOV.U32 R98, RZ, RZ, -0x800000 ;  /* 0xff800000ff627424 */ /* 0x000fe200078e00ff */
[----:B------:R-:W-:Y:S01]  /*0ac0*/  CS2R R144, SRZ ;  /* 0x0000000000907805 */ /* 0x000fe2000001ff00 */
[----:B------:R-:W-:Y:S01]  /*0ad0*/  IMAD.MOV.U32 R99, RZ, RZ, -0x800000 ;  /* 0xff800000ff637424 */ /* 0x000fe200078e00ff */
[----:B------:R-:W-:Y:S01]  /*0ae0*/  CS2R R146, SRZ ;  /* 0x0000000000927805 */ /* 0x000fe2000001ff00 */
[----:B------:R-:W-:Y:S01]  /*0af0*/  IMAD.MOV.U32 R236, RZ, RZ, 0x3f800000 ;  /* 0x3f800000ffec7424 */ /* 0x000fe200078e00ff */
[----:B------:R-:W-:Y:S01]  /*0b00*/  CS2R R160, SRZ ;  /* 0x0000000000a07805 */ /* 0x000fe2000001ff00 */
[----:B------:R-:W-:Y:S01]  /*0b10*/  IMAD.MOV.U32 R235, RZ, RZ, 0x3f800000 ;  /* 0x3f800000ffeb7424 */ /* 0x000fe200078e00ff */
[----:B------:R-:W-:Y:S01]  /*0b20*/  CS2R R162, SRZ ;  /* 0x0000000000a27805 */ /* 0x000fe2000001ff00 */
        /* <DEDUP_REMOVED lines=10> */
[----:B--2---:R-:W-:Y:S04]  /*0bd0*/  STS.U16 [R0+0x1000], R35 ;  /* 0x0010002300007388 */ /* 0x004fe80000000400 */
[----:B---3--:R-:W-:Y:S04]  /*0be0*/  STS.U16 [R0+0x1800], R51 ;  /* 0x0018003300007388 */ /* 0x008fe80000000400 */
[----:B----4-:R-:W-:Y:S04]  /*0bf0*/  STS.U16 [R0+0x800], R19 ;  /* 0x0008001300007388 */ /* 0x010fe80000000400 */
[----:B-----5:R0:W-:Y:S04]  /*0c00*/  STS.U16 [R0], R3 ;  /* 0x0000000300007388 */ /* 0x0201e80000000400 */
[----:B------:R-:W-:Y:S04]  /*0c10*/  STS.U16 [R70+0x100], R4 ;  /* 0x0001000446007388 */ /* 0x000fe80000000400 */
[----:B------:R-:W-:Y:S04]  /*0c20*/  STS.U16 [R70+0x900], R20 ;  /* 0x0009001446007388 */ /* 0x000fe80000000400 */
[----:B------:R-:W-:Y:S04]  /*0c30*/  STS.U16 [R70+0x1100], R36 ;  /* 0x0011002446007388 */ /* 0x000fe80000000400 */
[----:B------:R-:W-:Y:S04]  /*0c40*/  STS.U16 [R70+0x1900], R52 ;  /* 0x0019003446007388 */ /* 0x000fe80000000400 */
[----:B------:R-:W-:Y:S01]  /*0c50*/  STS.U16 [R68+0x200], R6 ;  /* 0x0002000644007388 */ /* 0x000fe20000000400 */
[----:B0-----:R-:W-:-:S03]  /*0c60*/  LOP3.LUT R3, R0, 0x40, RZ, 0x3c, !PT ;  /* 0x0000004000037812 */ /* 0x001fc600078e3cff */
[----:B------:R-:W-:Y:S04]  /*0c70*/  STS.U16 [R68+0xa00], R22 ;  /* 0x000a001644007388 */ /* 0x000fe80000000400 */
[----:B------:R-:W-:Y:S04]  /*0c80*/  STS.U16 [R68+0x1200], R38 ;  /* 0x0012002644007388 */ /* 0x000fe80000000400 */
[----:B------:R-:W-:Y:S04]  /*0c90*/  STS.U16 [R68+0x1a00], R54 ;  /* 0x001a003644007388 */ /* 0x000fe80000000400 */
[----:B------:R-:W-:Y:S04]  /*0ca0*/  STS.U16 [R2+0x300], R8 ;  /* 0x0003000802007388 */ /* 0x000fe80000000400 */
[----:B------:R-:W-:Y:S04]  /*0cb0*/  STS.U16 [R2+0xb00], R24 ;  /* 0x000b001802007388 */ /* 0x000fe80000000400 */
[----:B------:R-:W-:Y:S04]  /*0cc0*/  STS.U16 [R2+0x1300], R40 ;  /* 0x0013002802007388 */ /* 0x000fe80000000400 */
[----:B------:R0:W-:Y:S04]  /*0cd0*/  STS.U16 [R2+0x1b00], R56 ;  /* 0x001b003802007388 */ /* 0x0001e80000000400 */
[----:B------:R-:W-:Y:S04]  /*0ce0*/  STS.U16 [R3+0x400], R10 ;  /* 0x0004000a03007388 */ /* 0x000fe80000000400 */
[----:B------:R-:W-:Y:S01]  /*0cf0*/  STS.U16 [R3+0xc00], R26 ;  /* 0x000c001a03007388 */ /* 0x000fe20000000400 */
[----:B0-----:R-:W-:-:S03]  /*0d00*/  LOP3.LUT R2, R0, 0x50, RZ, 0x3c, !PT ;  /* 0x0000005000027812 */ /* 0x001fc600078e3cff */
[----:B------:R-:W-:Y:S04]  /*0d10*/  STS.U16 [R3+0x1400], R42 ;  /* 0x0014002a03007388 */ /* 0x000fe80000000400 */
[----:B------:R0:W-:Y:S04]  /*0d20*/  STS.U16 [R3+0x1c00], R58 ;  /* 0x001c003a03007388 */ /* 0x0001e80000000400 */
[----:B------:R-:W-:Y:S04]  /*0d30*/  STS.U16 [R2+0x500], R12 ;  /* 0x0005000c02007388 */ /* 0x000fe80000000400 */
[----:B------:R-:W-:Y:S01]  /*0d40*/  STS.U16 [R2+0xd00], R28 ;  /* 0x000d001c02007388 */ /* 0x000fe20000000400 */
[----:B0-----:R-:W-:-:S03]  /*0d50*/  LOP3.LUT R3, R0, 0x60, RZ, 0x3c, !PT ;  /* 0x0000006000037812 */ /* 0x001fc600078e3cff */
[----:B------:R-:W-:Y:S04]  /*0d60*/  STS.U16 [R2+0x1500], R44 ;  /* 0x0015002c02007388 */ /* 0x000fe80000000400 */
[----:B------:R0:W-:Y:S04]  /*0d70*/  STS.U16 [R2+0x1d00], R60 ;  /* 0x001d003c02007388 */ /* 0x0001e80000000400 */
[----:B------:R1:W-:Y:S04]  /*0d80*/  STS.U16 [R3+0x600], R14 ;  /* 0x0006000e03007388 */ /* 0x0003e80000000400 */
[----:B------:R1:W-:Y:S01]  /*0d90*/  STS.U16 [R3+0xe00], R30 ;  /* 0x000e001e03007388 */ /* 0x0003e20000000400 */
[----:B0-----:R-:W-:-:S03]  /*0da0*/  LOP3.LUT R2, R0, 0x70, RZ, 0x3c, !PT ;  /* 0x0000007000027812 */ /* 0x001fc600078e3cff */
[----:B------:R1:W-:Y:S04]  /*0db0*/  STS.U16 [R3+0x1600], R46 ;  /* 0x0016002e03007388 */ /* 0x0003e80000000400 */
[----:B------:R1:W-:Y:S04]  /*0dc0*/  STS.U16 [R3+0x1e00], R62 ;  /* 0x001e003e03007388 */ /* 0x0003e80000000400 */
[----:B------:R1:W-:Y:S04]  /*0dd0*/  STS.U16 [R2+0x700], R16 ;  /* 0x0007001002007388 */ /* 0x0003e80000000400 */
[----:B------:R1:W-:Y:S04]  /*0de0*/  STS.U16 [R2+0xf00], R32 ;  /* 0x000f002002007388 */ /* 0x0003e80000000400 */
[----:B------:R1:W-:Y:S04]  /*0df0*/  STS.U16 [R2+0x1700], R48 ;  /* 0x0017003002007388 */ /* 0x0003e80000000400 */
[----:B------:R1:W-:Y:S01]  /*0e00*/  STS.U16 [R2+0x1f00], R64 ;  /* 0x001f004002007388 */ /* 0x0003e20000000400 */
[----:B------:R-:W-:Y:S01]  /*0e10*/  CS2R R68, SRZ ;  /* 0x0000000000447805 */ /* 0x000fe2000001ff00 */
[----:B------:R-:W-:Y:S01]  /*0e20*/  CS2R R70, SRZ ;  /* 0x0000000000467805 */ /* 0x000fe2000001ff00 */
[C---:B------:R-:W-:Y:S01]  /*0e30*/  LOP3.LUT R28, R66.reuse, 0x1c, RZ, 0xc0, !PT ;  /* 0x0000001c421c7812 */ /* 0x040fe200078ec0ff */
[C---:B------:R-:W-:Y:S01]  /*0e40*/  IMAD.SHL.U32 R26, R66.reuse, 0x2, RZ ;  /* 0x00000002421a7824 */ /* 0x040fe200078e00ff */
[----:B------:R-:W-:Y:S01]  /*0e50*/  SHF.L.U32 R4, R66, 0x3, RZ ;  /* 0x0000000342047819 */ /* 0x000fe200000006ff */
[----:B------:R-:W-:Y:S05]  /*0e60*/  @!P0 BRA `(.L_x_0) ;  /* 0x000086a000008947 */ /* 0x000fea0003800000 */
[----:B-1----:R-:W-:Y:S01]  /*0e70*/  SHF.R.U32.HI R2, RZ, 0x5, R66 ;  /* 0x00000005ff027819 */ /* 0x002fe20000011642 */
[----:B------:R-:W-:Y:S01]  /*0e80*/  IMAD.MOV.U32 R23, RZ, RZ, c[0x0][0x1a4] ;  /* 0x00006900ff177624 */ /* 0x000fe200078e00ff */
[----:B------:R-:W-:Y:S01]  /*0e90*/  LOP3.LUT R5, R66, 0x1f, RZ, 0xc0, !PT ;  /* 0x0000001f42057812 */ /* 0x000fe200078ec0ff */
[----:B------:R-:W-:Y:S01]  /*0ea0*/  IMAD R3, R72, c[0x0][0x1b0], RZ ;  /* 0x00006c0048037a24 */ /* 0x000fe200078e02ff */
[----:B------:R-:W-:Y:S01]  /*0eb0*/  SGXT.U32 R2, R2, 0x2 ;  /* 0x000000020202781a */ /* 0x000fe20000000000 */
[----:B------:R-:W-:Y:S01]  /*0ec0*/  IMAD R15, R74, c[0x0][0x1b4], RZ ;  /* 0x00006d004a0f7a24 */ /* 0x000fe200078e02ff */
[----:B------:R-:W-:Y:S01]  /*0ed0*/  LOP3.LUT R16, R66, 0x7, RZ, 0xc0, !PT ;  /* 0x0000000742107812 */ /* 0x000fe200078ec0ff */
[----:B------:R-:W-:Y:S01]  /*0ee0*/  IMAD R5, R5, c[0x0][0x1a8], RZ ;  /* 0x00006a0005057a24 */ /* 0x000fe200078e02ff */
[----:B------:R-:W-:Y:S01]  /*0ef0*/  LOP3.LUT R21, R4, 0x30, RZ, 0xc0, !PT ;  /* 0x0000003004157812 */ /* 0x000fe200078ec0ff */
[----:B------:R-:W-:Y:S01]  /*0f00*/  IMAD R6, R2, c[0x0][0x1a4], RZ ;  /* 0x0000690002067a24 */ /* 0x000fe200078e02ff */
[----:B------:R-:W-:Y:S01]  /*0f10*/  LOP3.LUT R19, R26, 0x10, RZ, 0xc0, !PT ;  /* 0x000000101a137812 */ /* 0x000fe200078ec0ff */
[----:B------:R-:W-:Y:S01]  /*0f20*/  IMAD R2, R72, c[0x0][0x1a0], RZ ;  /* 0x0000680048027a24 */ /* 0x000fe200078e02ff */
[----:B------:R-:W-:Y:S01]  /*0f30*/  MOV R73, c[0x0][0x1b8] ;  /* 0x00006e0000497a02 */ /* 0x000fe20000000f00 */
[----:B------:R-:W-:Y:S01]  /*0f40*/  IMAD R7, R23, 0x4, R6 ;  /* 0x0000000417077824 */ /* 0x000fe200078e0206 */
[----:B------:R-:W-:Y:S01]  /*0f50*/  LOP3.LUT R19, R19, 0x60, R66, 0xf8, !PT ;  /* 0x0000006013137812 */ /* 0x000fe200078ef842 */
[----:B------:R-:W-:Y:S01]  /*0f60*/  IMAD.SHL.U32 R172, R3, 0x2, RZ ;  /* 0x0000000203ac7824 */ /* 0x000fe200078e00ff */
[----:B------:R-:W-:Y:S01]  /*0f70*/  USHF.R.U32.HI UR8, URZ, 0x1, UR6 ;  /* 0x000000013f087899 */ /* 0x000fe20008011606 */
[----:B------:R-:W-:Y:S01]  /*0f80*/  IMAD R8, R23, 0x4, R7 ;  /* 0x0000000417087824 */ /* 0x000fe200078e0207 */
[----:B------:R-:W-:Y:S01]  /*0f90*/  MOV R236, 0x3f800000 ;  /* 0x3f80000000ec7802 */ /* 0x000fe20000000f00 */
[----:B------:R-:W-:Y:S01]  /*0fa0*/  IMAD.SHL.U32 R173, R15, 0x2, RZ ;  /* 0x000000020fad7824 */ /* 0x000fe200078e00ff */
[----:B------:R-:W-:Y:S01]  /*0fb0*/  MOV R185, 0xff800000 ;  /* 0xff80000000b97802 */ /* 0x000fe20000000f00 */
[C---:B------:R-:W-:Y:S01]  /*0fc0*/  IMAD.SHL.U32 R4, R2.reuse, 0x2, RZ ;  /* 0x0000000202047824 */ /* 0x040fe200078e00ff */
[----:B------:R-:W-:Y:S01]  /*0fd0*/  LEA R9, R23, R8, 0x2 ;  /* 0x0000000817097211 */ /* 0x000fe200078e10ff */
[----:B------:R-:W-:Y:S01]  /*0fe0*/  IMAD.HI R17, R3, 0x2, RZ ;  /* 0x0000000203117827 */ /* 0x000fe200078e02ff */
[----:B------:R-:W-:Y:S01]  /*0ff0*/  SHF.L.U32 R3, R5, 0x1, RZ ;  /* 0x0000000105037819 */ /* 0x000fe200000006ff */
[----:B------:R-:W-:Y:S01]  /*1000*/  CS2R R144, SRZ ;  /* 0x0000000000907805 */ /* 0x000fe2000001ff00 */
[----:B------:R-:W-:Y:S01]  /*1010*/  IADD3 R172, P2, P3, R173, c[0x0][0x170], R172 ;  /* 0x00005c00adac7a10 */ /* 0x000fe20007b5e0ac */
[----:B------:R-:W-:Y:S01]  /*1020*/  IMAD R10, R23, 0x4, R9 ;  /* 0x00000004170a7824 */ /* 0x000fe200078e0209 */
[----:B------:R-:W-:Y:S01]  /*1030*/  CS2R R146, SRZ ;  /* 0x0000000000927805 */ /* 0x000fe2000001ff00 */
[----:B------:R-:W-:Y:S01]  /*1040*/  IMAD.HI R18, R15, 0x2, RZ ;  /* 0x000000020f127827 */ /* 0x000fe200078e02ff */
[----:B------:R-:W-:Y:S01]  /*1050*/  CS2R R160, SRZ ;  /* 0x0000000000a07805 */ /* 0x000fe2000001ff00 */
[----:B------:R-:W-:Y:S01]  /*1060*/  CS2R R162, SRZ ;  /* 0x0000000000a27805 */ /* 0x000fe2000001ff00 */
[C---:B------:R-:W-:Y:S01]  /*1070*/  LEA R11, R23.reuse, R10, 0x2 ;  /* 0x0000000a170b7211 */ /* 0x040fe200078e10ff */
[----:B------:R-:W-:Y:S01]  /*1080*/  IMAD.HI R2, R2, 0x2, RZ ;  /* 0x0000000202027827 */ /* 0x000fe200078e02ff */
[----:B------:R-:W-:Y:S01]  /*1090*/  IADD3.X R173, R18, c[0x0][0x174], R17, P2, P3 ;  /* 0x00005d0012ad7a10 */ /* 0x000fe200017e6411 */
[----:B------:R-:W-:Y:S01]  /*10a0*/  CS2R R128, SRZ ;  /* 0x0000000000807805 */ /* 0x000fe2000001ff00 */
[----:B------:R-:W-:Y:S01]  /*10b0*/  CS2R R130, SRZ ;  /* 0x0000000000827805 */ /* 0x000fe2000001ff00 */
[----:B------:R-:W-:Y:S01]  /*10c0*/  IMAD R12, R23, 0x4, R11 ;  /* 0x00000004170c7824 */ /* 0x000fe200078e020b */
[----:B------:R-:W-:Y:S01]  /*10d0*/  CS2R R132, SRZ ;  /* 0x0000000000847805 */ /* 0x000fe2000001ff00 */
[----:B------:R-:W-:Y:S01]  /*10e0*/  IMAD R24, R16, 0x40, R21 ;  /* 0x0000004010187824 */ /* 0x000fe200078e0215 */
[----:B------:R-:W-:Y:S01]  /*10f0*/  IADD3 R21, P0, P1, R3, c[0x0][0x168], R4 ;  /* 0x00005a0003157a10 */ /* 0x000fe2000791e004 */
[----:B------:R-:W-:Y:S01]  /*1100*/  IMAD.HI R5, R5, 0x2, RZ ;  /* 0x0000000205057827 */ /* 0x000fe200078e02ff */
[----:B------:R-:W-:Y:S01]  /*1110*/  LEA R13, R23, R12, 0x2 ;  /* 0x0000000c170d7211 */ /* 0x000fe200078e10ff */
[----:B------:R-:W-:Y:S01]  /*1120*/  CS2R R134, SRZ ;  /* 0x0000000000867805 */ /* 0x000fe2000001ff00 */
[-C--:B------:R-:W-:Y:S01]  /*1130*/  LEA R18, P2, R9, R21.reuse, 0x1 ;  /* 0x0000001509127211 */ /* 0x080fe200078408ff */
[----:B------:R-:W-:Y:S01]  /*1140*/  IMAD.SHL.U32 R20, R66, 0x80, RZ ;  /* 0x0000008042147824 */ /* 0x000fe200078e00ff */
[----:B------:R-:W-:Y:S01]  /*1150*/  IADD3.X R17, R5, c[0x0][0x16c], R2, P0, P1 ;  /* 0x00005b0005117a10 */ /* 0x000fe200007e2402 */
[C---:B------:R-:W-:Y:S01]  /*1160*/  IMAD R14, R23.reuse, 0x4, R13 ;  /* 0x00000004170e7824 */ /* 0x040fe200078e020d */
[----:B------:R-:W-:Y:S01]  /*1170*/  LEA R30, P0, R6, R21, 0x1 ;  /* 0x00000015061e7211 */ /* 0x000fe200078008ff */
[----:B------:R-:W-:Y:S01]  /*1180*/  IMAD R22, R16, 0x110, RZ ;  /* 0x0000011010167824 */ /* 0x000fe200078e02ff */
[----:B------:R-:W-:Y:S01]  /*1190*/  LOP3.LUT R20, R20, 0x800, RZ, 0xc0, !PT ;  /* 0x0000080014147812 */ /* 0x000fe200078ec0ff */
[----:B------:R-:W-:Y:S01]  /*11a0*/  IMAD R15, R23, 0x4, R14 ;  /* 0x00000004170f7824 */ /* 0x000fe200078e020e */
[----:B------:R-:W-:Y:S01]  /*11b0*/  LEA.HI.X.SX32 R31, R6, R17, 0x1, P0 ;  /* 0x00000011061f7211 */ /* 0x000fe200000f0eff */
[----:B------:R-:W-:Y:S01]  /*11c0*/  IMAD R75, R73, 0x22, RZ ;  /* 0x00000022494b7824 */ /* 0x000fe200078e02ff */
[----:B------:R-:W-:Y:S01]  /*11d0*/  LOP3.LUT R19, R22, R19, RZ, 0x3c, !PT ;  /* 0x0000001316137212 */ /* 0x000fe200078e3cff */
[----:B------:R-:W-:Y:S01]  /*11e0*/  IMAD R16, R23, 0x4, R15 ;  /* 0x0000000417107824 */ /* 0x000fe200078e020f */
[----:B------:R-:W-:Y:S01]  /*11f0*/  LEA R32, P1, R7, R21, 0x1 ;  /* 0x0000001507207211 */ /* 0x000fe200078208ff */
[----:B------:R0:W-:Y:S01]  /*1200*/  STL.64 [R1+0x1c0], R30 ;  /* 0x0001c01e01007387 */ /* 0x0001e20000100a00 */
[----:B------:R-:W-:Y:S01]  /*1210*/  IMAD R77, R73, 0x24, RZ ;  /* 0x00000024494d7824 */ /* 0x000fe200078e02ff */
[----:B------:R-:W-:Y:S01]  /*1220*/  IADD3 R74, P5, R75, R172, RZ ;  /* 0x000000ac4b4a7210 */ /* 0x000fe20007fbe0ff */
[----:B------:R-:W-:Y:S01]  /*1230*/  IMAD R4, R23, 0x4, R16 ;  /* 0x0000000417047824 */ /* 0x000fe200078e0210 */
[-C--:B------:R-:W-:Y:S01]  /*1240*/  LEA.HI.X.SX32 R33, R7, R17.reuse, 0x1, P1 ;  /* 0x0000001107217211 */ /* 0x080fe200008f0eff */
[----:B------:R-:W-:Y:S01]  /*1250*/  IMAD.IADD R3, R20, 0x1, R19 ;  /* 0x0000000114037824 */ /* 0x000fe200078e0213 */
[----:B------:R-:W-:Y:S01]  /*1260*/  LEA.HI.X.SX32 R19, R9, R17, 0x1, P2 ;  /* 0x0000001109137211 */ /* 0x000fe200010f0eff */
[----:B------:R-:W-:Y:S01]  /*1270*/  IMAD R39, R73, 0x11, RZ ;  /* 0x0000001149277824 */ /* 0x000fe200078e02ff */
[----:B------:R-:W-:Y:S01]  /*1280*/  LEA R2, R23, R4, 0x2 ;  /* 0x0000000417027211 */ /* 0x000fe200078e10ff */
[----:B------:R1:W-:Y:S01]  /*1290*/  STL.64 [R1+0x1b8], R32 ;  /* 0x0001b82001007387 */ /* 0x0003e20000100a00 */
[----:B------:R-:W-:Y:S01]  /*12a0*/  IMAD R41, R73, 0x12, RZ ;  /* 0x0000001249297824 */ /* 0x000fe200078e02ff */
[----:B------:R-:W-:Y:S01]  /*12b0*/  CS2R R152, SRZ ;  /* 0x0000000000987805 */ /* 0x000fe2000001ff00 */
[C---:B0-----:R-:W-:Y:S01]  /*12c0*/  LEA R30, P0, R8.reuse, R21, 0x1 ;  /* 0x00000015081e7211 */ /* 0x041fe200078008ff */
[----:B------:R-:W-:Y:S01]  /*12d0*/  IMAD R5, R23, 0x4, R2 ;  /* 0x0000000417057824 */ /* 0x000fe200078e0202 */
[----:B------:R-:W-:Y:S01]  /*12e0*/  LEA.HI.X.SX32 R75, R39, R173, 0x1, P5 ;  /* 0x000000ad274b7211 */ /* 0x000fe200028f0eff */
[----:B------:R-:W-:Y:S01]  /*12f0*/  IMAD R79, R73, 0x26, RZ ;  /* 0x00000026494f7824 */ /* 0x000fe200078e02ff */
[----:B------:R-:W-:Y:S01]  /*1300*/  LEA.HI.X.SX32 R31, R8, R17, 0x1, P0 ;  /* 0x00000011081f7211 */ /* 0x000fe200000f0eff */
[----:B------:R-:W-:Y:S01]  /*1310*/  IMAD R6, R23, 0x4, R5 ;  /* 0x0000000417067824 */ /* 0x000fe200078e0205 */
[----:B------:R-:W-:Y:S01]  /*1320*/  CS2R R154, SRZ ;  /* 0x00000000009a7805 */ /* 0x000fe2000001ff00 */
[----:B------:R-:W-:Y:S01]  /*1330*/  IMAD R45, R73, 0x14, RZ ;  /* 0x00000014492d7824 */ /* 0x000fe200078e02ff */
[----:B------:R-:W-:Y:S01]  /*1340*/  CS2R R164, SRZ ;  /* 0x0000000000a47805 */ /* 0x000fe2000001ff00 */
[C---:B-1----:R-:W-:Y:S01]  /*1350*/  LEA R32, P0, R10.reuse, R21, 0x1 ;  /* 0x000000150a207211 */ /* 0x042fe200078008ff */
[----:B------:R0:W-:Y:S01]  /*1360*/  STL.64 [R1+0x1b0], R30 ;  /* 0x0001b01e01007387 */ /* 0x0001e20000100a00 */
[----:B------:R-:W-:Y:S01]  /*1370*/  IMAD R7, R23, 0x4, R6 ;  /* 0x0000000417077824 */ /* 0x000fe200078e0206 */
[----:B------:R-:W-:Y:S01]  /*1380*/  CS2R R166, SRZ ;  /* 0x0000000000a67805 */ /* 0x000fe2000001ff00 */
[----:B------:R-:W-:Y:S01]  /*1390*/  LEA.HI.X.SX32 R33, R10, R17, 0x1, P0 ;  /* 0x000000110a217211 */ /* 0x000fe200000f0eff */
[----:B------:R1:W-:Y:S01]  /*13a0*/  STL.64 [R1+0x1a8], R18 ;  /* 0x0001a81201007387 */ /* 0x0003e20000100a00 */
[----:B------:R-:W-:Y:S01]  /*13b0*/  IMAD R25, R73, 0xa, RZ ;  /* 0x0000000a49197824 */ /* 0x000fe200078e02ff */
[----:B------:R-:W-:Y:S01]  /*13c0*/  LEA R8, R23, R7, 0x2 ;  /* 0x0000000717087211 */ /* 0x000fe200078e10ff */
[C---:B------:R-:W-:Y:S01]  /*13d0*/  IMAD R81, R73.reuse, 0x28, RZ ;  /* 0x0000002849517824 */ /* 0x040fe200078e02ff */
[----:B------:R2:W-:Y:S01]  /*13e0*/  STL.64 [R1+0x1a0], R32 ;  /* 0x0001a02001007387 */ /* 0x0005e20000100a00 */
[----:B------:R-:W-:Y:S01]  /*13f0*/  IMAD R43, R73, 0x13, RZ ;  /* 0x00000013492b7824 */ /* 0x000fe200078e02ff */
[----:B------:R-:W-:Y:S01]  /*1400*/  CS2R R156, SRZ ;  /* 0x00000000009c7805 */ /* 0x000fe2000001ff00 */
[----:B------:R-:W-:Y:S01]  /*1410*/  IMAD R9, R23, 0x4, R8 ;  /* 0x0000000417097824 */ /* 0x000fe200078e0208 */
[-C--:B0-----:R-:W-:Y:S01]  /*1420*/  LEA R30, P1, R11, R21.reuse, 0x1 ;  /* 0x000000150b1e7211 */ /* 0x081fe200078208ff */
[----:B------:R-:W-:Y:S01]  /*1430*/  IMAD R83, R73, 0x2a, RZ ;  /* 0x0000002a49537824 */ /* 0x000fe200078e02ff */
[----:B------:R-:W-:Y:S01]  /*1440*/  CS2R R158, SRZ ;  /* 0x00000000009e7805 */ /* 0x000fe2000001ff00 */
[----:B------:R-:W-:Y:S01]  /*1450*/  IMAD R10, R23, 0x4, R9 ;  /* 0x00000004170a7824 */ /* 0x000fe200078e0209 */
[C---:B-1----:R-:W-:Y:S01]  /*1460*/  LEA R18, P2, R12.reuse, R21, 0x1 ;  /* 0x000000150c127211 */ /* 0x042fe200078408ff */
[----:B------:R-:W-:Y:S01]  /*1470*/  IMAD R49, R73, 0x16, RZ ;  /* 0x0000001649317824 */ /* 0x000fe200078e02ff */
[-C--:B------:R-:W-:Y:S01]  /*1480*/  LEA.HI.X.SX32 R31, R11, R17.reuse, 0x1, P1 ;  /* 0x000000110b1f7211 */ /* 0x080fe200008f0eff */
[----:B------:R-:W-:Y:S01]  /*1490*/  IMAD R11, R23, 0x4, R10 ;  /* 0x00000004170b7824 */ /* 0x000fe200078e020a */
[----:B------:R-:W-:Y:S01]  /*14a0*/  LEA.HI.X.SX32 R19, R12, R17, 0x1, P2 ;  /* 0x000000110c137211 */ /* 0x000fe200010f0eff */
[----:B------:R-:W-:Y:S01]  /*14b0*/  IMAD R47, R73, 0x15, RZ ;  /* 0x00000015492f7824 */ /* 0x000fe200078e02ff */
[----:B--2---:R-:W-:Y:S01]  /*14c0*/  LEA R32, P0, R13, R21, 0x1 ;  /* 0x000000150d207211 */ /* 0x004fe200078008ff */
[----:B------:R0:W-:Y:S01]  /*14d0*/  STL.64 [R1+0x198], R30 ;  /* 0x0001981e01007387 */ /* 0x0001e20000100a00 */
[----:B------:R-:W-:Y:S01]  /*14e0*/  LEA R12, R23, R11, 0x2 ;  /* 0x0000000b170c7211 */ /* 0x000fe200078e10ff */
[----:B------:R-:W-:Y:S01]  /*14f0*/  IMAD R27, R73, 0xb, RZ ;  /* 0x0000000b491b7824 */ /* 0x000fe200078e02ff */
[----:B------:R-:W-:Y:S01]  /*1500*/  LEA.HI.X.SX32 R33, R13, R17, 0x1, P0 ;  /* 0x000000110d217211 */ /* 0x000fe200000f0eff */
[----:B------:R1:W-:Y:S01]  /*1510*/  STL.64 [R1+0x190], R18 ;  /* 0x0001901201007387 */ /* 0x0003e20000100a00 */
[----:B------:R-:W-:Y:S01]  /*1520*/  IMAD R85, R73, 0x2c, RZ ;  /* 0x0000002c49557824 */ /* 0x000fe200078e02ff */
[-C--:B------:R-:W-:Y:S01]  /*1530*/  IADD3 R82, P4, R83, R172.reuse, RZ ;  /* 0x000000ac53527210 */ /* 0x080fe20007f9e0ff */
[C---:B------:R-:W-:Y:S01]  /*1540*/  IMAD R87, R73.reuse, 0x2e, RZ ;  /* 0x0000002e49577824 */ /* 0x040fe200078e02ff */
[----:B------:R2:W-:Y:S01]  /*1550*/  STL.64 [R1+0x188], R32 ;  /* 0x0001882001007387 */ /* 0x0005e20000100a00 */
[----:B------:R-:W-:Y:S01]  /*1560*/  IMAD R89, R73, 0x30, RZ ;  /* 0x0000003049597824 */ /* 0x000fe200078e02ff */
[----:B------:R-:W-:Y:S01]  /*1570*/  LEA.HI.X.SX32 R83, R47, R173, 0x1, P4 ;  /* 0x000000ad2f537211 */ /* 0x000fe200020f0eff */
[C---:B------:R-:W-:Y:S01]  /*1580*/  IMAD R51, R73.reuse, 0x17, RZ ;  /* 0x0000001749337824 */ /* 0x040fe200078e02ff */
[CC--:B0-----:R-:W-:Y:S01]  /*1590*/  LEA R30, P1, R14.reuse, R21.reuse, 0x1 ;  /* 0x000000150e1e7211 */ /* 0x0c1fe200078208ff */
[----:B------:R-:W-:Y:S01]  /*15a0*/  IMAD R29, R73, 0xc, RZ ;  /* 0x0000000c491d7824 */ /* 0x000fe200078e02ff */
[-C--:B------:R-:W-:Y:S01]  /*15b0*/  IADD3 R84, P6, R85, R172.reuse, RZ ;  /* 0x000000ac55547210 */ /* 0x080fe20007fde0ff */
[----:B------:R-:W-:Y:S01]  /*15c0*/  IMAD R53, R73, 0x18, RZ ;  /* 0x0000001849357824 */ /* 0x000fe200078e02ff */
[----:B-1----:R-:W-:Y:S01]  /*15d0*/  LEA R18, P2, R15, R21, 0x1 ;  /* 0x000000150f127211 */ /* 0x002fe200078408ff */
[C---:B------:R-:W-:Y:S01]  /*15e0*/  IMAD R91, R73.reuse, 0x32, RZ ;  /* 0x00000032495b7824 */ /* 0x040fe200078e02ff */
[-C--:B------:R-:W-:Y:S01]  /*15f0*/  LEA.HI.X.SX32 R31, R14, R17.reuse, 0x1, P1 ;  /* 0x000000110e1f7211 */ /* 0x080fe200008f0eff */
[----:B------:R-:W-:Y:S01]  /*1600*/  IMAD R57, R73, 0x1a, RZ ;  /* 0x0000001a49397824 */ /* 0x000fe200078e02ff */
[----:B------:R-:W-:Y:S01]  /*1610*/  LEA.HI.X.SX32 R19, R15, R17, 0x1, P2 ;  /* 0x000000110f137211 */ /* 0x000fe200010f0eff */
[----:B------:R-:W-:Y:S01]  /*1620*/  IMAD R55, R73, 0x19, RZ ;  /* 0x0000001949377824 */ /* 0x000fe200078e02ff */
[C---:B--2---:R-:W-:Y:S01]  /*1630*/  LEA R32, P0, R16.reuse, R21, 0x1 ;  /* 0x0000001510207211 */ /* 0x044fe200078008ff */
[----:B------:R0:W-:Y:S01]  /*1640*/  STL.64 [R1+0x180], R30 ;  /* 0x0001801e01007387 */ /* 0x0001e20000100a00 */
[----:B------:R-:W-:Y:S01]  /*1650*/  LEA.HI.X.SX32 R85, R49, R173, 0x1, P6 ;  /* 0x000000ad31557211 */ /* 0x000fe200030f0eff */
[C---:B------:R-:W-:Y:S01]  /*1660*/  IMAD R251, R73.reuse, 0x34, RZ ;  /* 0x0000003449fb7824 */ /* 0x040fe200078e02ff */
[----:B------:R-:W-:Y:S01]  /*1670*/  LEA.HI.X.SX32 R33, R16, R17, 0x1, P0 ;  /* 0x0000001110217211 */ /* 0x000fe200000f0eff */
[----:B------:R1:W-:Y:S01]  /*1680*/  STL.64 [R1+0x178], R18 ;  /* 0x0001781201007387 */ /* 0x0003e20000100a00 */
[C---:B------:R-:W-:Y:S01]  /*1690*/  IMAD R249, R73.reuse, 0x36, RZ ;  /* 0x0000003649f97824 */ /* 0x040fe200078e02ff */
[----:B------:R-:W-:Y:S01]  /*16a0*/  CS2R R68, SRZ ;  /* 0x0000000000447805 */ /* 0x000fe2000001ff00 */
[C---:B------:R-:W-:Y:S01]  /*16b0*/  IMAD R59, R73.reuse, 0x1b, RZ ;  /* 0x0000001b493b7824 */ /* 0x040fe200078e02ff */
[----:B------:R2:W-:Y:S01]  /*16c0*/  STL.64 [R1+0x170], R32 ;  /* 0x0001702001007387 */ /* 0x0005e20000100a00 */
[----:B------:R-:W-:Y:S01]  /*16d0*/  IMAD R61, R73, 0x1c, RZ ;  /* 0x0000001c493d7824 */ /* 0x000fe200078e02ff */
[----:B------:R-:W-:Y:S01]  /*16e0*/  IADD3 R248, P4, R249, R172, RZ ;  /* 0x000000acf9f87210 */ /* 0x000fe20007f9e0ff */
[C---:B------:R-:W-:Y:S01]  /*16f0*/  IMAD R65, R73.reuse, 0x1e, RZ ;  /* 0x0000001e49417824 */ /* 0x040fe200078e02ff */
[----:B0-----:R-:W-:Y:S01]  /*1700*/  LEA R30, P1, R4, R21, 0x1 ;  /* 0x00000015041e7211 */ /* 0x001fe200078208ff */
[----:B------:R-:W-:Y:S01]  /*1710*/  IMAD R247, R73, 0x38, RZ ;  /* 0x0000003849f77824 */ /* 0x000fe200078e02ff */
[----:B------:R-:W-:Y:S01]  /*1720*/  LEA.HI.X.SX32 R249, R59, R173, 0x1, P4 ;  /* 0x000000ad3bf97211 */ /* 0x000fe200020f0eff */
[C---:B------:R-:W-:Y:S01]  /*1730*/  IMAD R245, R73.reuse, 0x3a, RZ ;  /* 0x0000003a49f57824 */ /* 0x040fe200078e02ff */
[----:B-1----:R-:W-:Y:S01]  /*1740*/  LEA R18, P2, R2, R21, 0x1 ;  /* 0x0000001502127211 */ /* 0x002fe200078408ff */
[C---:B------:R-:W-:Y:S01]  /*1750*/  IMAD R35, R73.reuse, 0xf, RZ ;  /* 0x0000000f49237824 */ /* 0x040fe200078e02ff */
[-C--:B------:R-:W-:Y:S01]  /*1760*/  LEA.HI.X.SX32 R31, R4, R17.reuse, 0x1, P1 ;  /* 0x00000011041f7211 */ /* 0x080fe200008f0eff */
[----:B------:R-:W-:Y:S01]  /*1770*/  IMAD R63, R73, 0x1d, RZ ;  /* 0x0000001d493f7824 */ /* 0x000fe200078e02ff */
[----:B------:R-:W-:Y:S01]  /*1780*/  LEA.HI.X.SX32 R19, R2, R17, 0x1, P2 ;  /* 0x0000001102137211 */ /* 0x000fe200010f0eff */
[----:B------:R-:W-:Y:S01]  /*1790*/  IMAD R2, R23, 0x4, R12 ;  /* 0x0000000417027824 */ /* 0x000fe200078e020c */
[----:B------:R-:W-:Y:S01]  /*17a0*/  LEA R14, P2, R7, R21, 0x1 ;  /* 0x00000015070e7211 */ /* 0x000fe200078408ff */
[----:B------:R0:W-:Y:S01]  /*17b0*/  STL.64 [R1+0x168], R30 ;  /* 0x0001681e01007387 */ /* 0x0001e20000100a00 */
[----:B--2---:R-:W-:Y:S01]  /*17c0*/  IMAD R33, R73, 0xe, RZ ;  /* 0x0000000e49217824 */ /* 0x004fe200078e02ff */
[----:B------:R-:W-:Y:S01]  /*17d0*/  CS2R R70, SRZ ;  /* 0x0000000000467805 */ /* 0x000fe2000001ff00 */
[----:B------:R-:W-:Y:S01]  /*17e0*/  LEA.HI.X.SX32 R15, R7, R17, 0x1, P2 ;  /* 0x00000011070f7211 */ /* 0x000fe200010f0eff */
[----:B------:R1:W-:Y:S01]  /*17f0*/  STL.64 [R1+0x160], R18 ;  /* 0x0001601201007387 */ /* 0x0003e20000100a00 */
[----:B------:R-:W-:Y:S01]  /*1800*/  IMAD R4, R23, 0x4, R2 ;  /* 0x0000000417047824 */ /* 0x000fe200078e0202 */
[----:B------:R-:W-:Y:S01]  /*1810*/  UMOV UR4, URZ ;  /* 0x0000003f00047c82 */ /* 0x000fe20008000000 */
[----:B------:R-:W-:-:S02]  /*1820*/  IMAD.SHL.U32 R37, R73, 0x10, RZ ;  /* 0x0000001049257824 */ /* 0x000fc400078e00ff */
[C---:B------:R-:W-:Y:S02]  /*1830*/  IMAD R243, R73.reuse, 0x3c, RZ ;  /* 0x0000003c49f37824 */ /* 0x040fe400078e02ff */
[----:B------:R-:W-:Y:S01]  /*1840*/  IMAD R241, R73, 0x3e, RZ ;  /* 0x0000003e49f17824 */ /* 0x000fe200078e02ff */
[-C--:B0-----:R-:W-:Y:S01]  /*1850*/  LEA R30, P0, R5, R21.reuse, 0x1 ;  /* 0x00000015051e7211 */ /* 0x081fe200078008ff */
[----:B------:R-:W-:Y:S02]  /*1860*/  IMAD R67, R73, 0x1f, RZ ;  /* 0x0000001f49437824 */ /* 0x000fe400078e02ff */
[----:B------:R-:W-:Y:S01]  /*1870*/  IMAD.MOV.U32 R195, RZ, RZ, -0x800000 ;  /* 0xff800000ffc37424 */ /* 0x000fe200078e00ff */
[C---:B-1----:R-:W-:Y:S01]  /*1880*/  LEA R18, P1, R6.reuse, R21, 0x1 ;  /* 0x0000001506127211 */ /* 0x042fe200078208ff */
[----:B------:R-:W-:Y:S01]  /*1890*/  IMAD.MOV.U32 R238, RZ, RZ, 0x3f800000 ;  /* 0x3f800000ffee7424 */ /* 0x000fe200078e00ff */
[-C--:B------:R-:W-:Y:S01]  /*18a0*/  LEA.HI.X.SX32 R31, R5, R17.reuse, 0x1, P0 ;  /* 0x00000011051f7211 */ /* 0x080fe200000f0eff */
[----:B------:R-:W-:Y:S01]  /*18b0*/  IMAD R5, R23, 0x4, R4 ;  /* 0x0000000417057824 */ /* 0x000fe200078e0204 */
[----:B------:R-:W-:Y:S01]  /*18c0*/  LEA.HI.X.SX32 R19, R6, R17, 0x1, P1 ;  /* 0x0000001106137211 */ /* 0x000fe200008f0eff */
[----:B------:R-:W-:-:S02]  /*18d0*/  IMAD.MOV.U32 R237, RZ, RZ, 0x3f800000 ;  /* 0x3f800000ffed7424 */ /* 0x000fc400078e00ff */
[----:B------:R0:W-:Y:S01]  /*18e0*/  STL.64 [R1+0x158], R30 ;  /* 0x0001581e01007387 */ /* 0x0001e20000100a00 */
[C---:B------:R-:W-:Y:S01]  /*18f0*/  LEA R6, R23.reuse, R5, 0x2 ;  /* 0x0000000517067211 */ /* 0x040fe200078e10ff */
[----:B------:R-:W-:Y:S02]  /*1900*/  IMAD.MOV.U32 R235, RZ, RZ, 0x3f800000 ;  /* 0x3f800000ffeb7424 */ /* 0x000fe400078e00ff */
[----:B------:R1:W-:Y:S01]  /*1910*/  STL.64 [R1+0x150], R18 ;  /* 0x0001501201007387 */ /* 0x0003e20000100a00 */
[----:B------:R-:W-:Y:S02]  /*1920*/  IMAD.MOV.U32 R190, RZ, RZ, -0x800000 ;  /* 0xff800000ffbe7424 */ /* 0x000fe400078e00ff */
[----:B------:R-:W-:Y:S01]  /*1930*/  IMAD R7, R23, 0x4, R6 ;  /* 0x0000000417077824 */ /* 0x000fe200078e0206 */
[----:B------:R2:W-:Y:S01]  /*1940*/  STL.64 [R1+0x148], R14 ;  /* 0x0001480e01007387 */ /* 0x0005e20000100a00 */
[----:B------:R-:W-:Y:S01]  /*1950*/  IMAD.MOV.U32 R183, RZ, RZ, -0x800000 ;  /* 0xff800000ffb77424 */ /* 0x000fe200078e00ff */
[----:B0-----:R-:W-:-:S02]  /*1960*/  LEA R30, P0, R8, R21, 0x1 ;  /* 0x00000015081e7211 */ /* 0x001fc400078008ff */
[----:B-1----:R-:W-:Y:S02]  /*1970*/  LEA R18, P1, R9, R21, 0x1 ;  /* 0x0000001509127211 */ /* 0x002fe400078208ff */
[----:B------:R-:W-:Y:S01]  /*1980*/  LEA.HI.X.SX32 R31, R8, R17, 0x1, P0 ;  /* 0x00000011081f7211 */ /* 0x000fe200000f0eff */
[----:B------:R-:W-:Y:S01]  /*1990*/  IMAD R8, R23, 0x4, R7 ;  /* 0x0000000417087824 */ /* 0x000fe200078e0207 */
[C---:B--2---:R-:W-:Y:S02]  /*19a0*/  LEA R14, P2, R10.reuse, R21, 0x1 ;  /* 0x000000150a0e7211 */ /* 0x044fe400078408ff */
[-C--:B------:R-:W-:Y:S01]  /*19b0*/  LEA.HI.X.SX32 R19, R9, R17.reuse, 0x1, P1 ;  /* 0x0000001109137211 */ /* 0x080fe200008f0eff */
[----:B------:R0:W-:Y:S01]  /*19c0*/  STL.64 [R1+0x140], R30 ;  /* 0x0001401e01007387 */ /* 0x0001e20000100a00 */
[----:B------:R-:W-:-:S03]  /*19d0*/  LEA.HI.X.SX32 R15, R10, R17, 0x1, P2 ;  /* 0x000000110a0f7211 */ /* 0x000fc600010f0eff */
[----:B------:R1:W-:Y:S04]  /*19e0*/  STL.64 [R1+0x138], R18 ;  /* 0x0001381201007387 */ /* 0x0003e80000100a00 */
[----:B------:R2:W-:Y:S01]  /*19f0*/  STL.64 [R1+0x130], R14 ;  /* 0x0001300e01007387 */ /* 0x0005e20000100a00 */
[----:B0-----:R-:W-:-:S04]  /*1a00*/  LEA R30, P0, R11, R21, 0x1 ;  /* 0x000000150b1e7211 */ /* 0x001fc800078008ff */
[----:B------:R-:W-:Y:S02]  /*1a10*/  LEA.HI.X.SX32 R31, R11, R17, 0x1, P0 ;  /* 0x000000110b1f7211 */ /* 0x000fe400000f0eff */
[-C--:B-1----:R-:W-:Y:S02]  /*1a20*/  LEA R18, P1, R12, R21.reuse, 0x1 ;  /* 0x000000150c127211 */ /* 0x082fe400078208ff */
[----:B--2---:R-:W-:Y:S01]  /*1a30*/  LEA R14, P2, R2, R21, 0x1 ;  /* 0x00000015020e7211 */ /* 0x004fe200078408ff */
[----:B------:R0:W-:Y:S01]  /*1a40*/  STL.64 [R1+0x128], R30 ;  /* 0x0001281e01007387 */ /* 0x0001e20000100a00 */
[-C--:B------:R-:W-:Y:S02]  /*1a50*/  LEA.HI.X.SX32 R19, R12, R17.reuse, 0x1, P1 ;  /* 0x000000110c137211 */ /* 0x080fe400008f0eff */
[----:B------:R-:W-:Y:S01]  /*1a60*/  LEA.HI.X.SX32 R15, R2, R17, 0x1, P2 ;  /* 0x00000011020f7211 */ /* 0x000fe200010f0eff */
[----:B------:R-:W-:Y:S01]  /*1a70*/  IMAD R2, R23, 0x4, R8 ;  /* 0x0000000417027824 */ /* 0x000fe200078e0208 */
[----:B------:R-:W-:-:S02]  /*1a80*/  LEA R12, P1, R5, R21, 0x1 ;  /* 0x00000015050c7211 */ /* 0x000fc400078208ff */
[C---:B------:R-:W-:Y:S01]  /*1a90*/  LEA R10, P2, R6.reuse, R21, 0x1 ;  /* 0x00000015060a7211 */ /* 0x040fe200078408ff */
[----:B------:R1:W-:Y:S01]  /*1aa0*/  STL.64 [R1+0x118], R14 ;  /* 0x0001180e01007387 */ /* 0x0003e20000100a00 */
[----:B------:R-:W-:Y:S02]  /*1ab0*/  LEA R9, R23, R2, 0x2 ;  /* 0x0000000217097211 */ /* 0x000fe400078e10ff */
[-C--:B------:R-:W-:Y:S01]  /*1ac0*/  LEA.HI.X.SX32 R13, R5, R17.reuse, 0x1, P1 ;  /* 0x00000011050d7211 */ /* 0x080fe200008f0eff */
[----:B------:R2:W-:Y:S01]  /*1ad0*/  STL.64 [R1+0x120], R18 ;  /* 0x0001201201007387 */ /* 0x0005e20000100a00 */
[----:B------:R-:W-:Y:S01]  /*1ae0*/  LEA.HI.X.SX32 R11, R6, R17, 0x1, P2 ;  /* 0x00000011060b7211 */ /* 0x000fe200010f0eff */
[----:B0-----:R-:W-:Y:S01]  /*1af0*/  IMAD R31, R73, 0xd, RZ ;  /* 0x0000000d491f7824 */ /* 0x001fe200078e02ff */
[----:B-1----:R-:W-:-:S04]  /*1b00*/  LEA R14, P0, R4, R21, 0x1 ;  /* 0x00000015040e7211 */ /* 0x002fc800078008ff */
[----:B------:R-:W-:Y:S01]  /*1b10*/  LEA.HI.X.SX32 R15, R4, R17, 0x1, P0 ;  /* 0x00000011040f7211 */ /* 0x000fe200000f0eff */
[----:B------:R-:W-:Y:S02]  /*1b20*/  IMAD R4, R23, 0x4, R9 ;  /* 0x0000000417047824 */ /* 0x000fe400078e0209 */
[----:B--2---:R-:W-:Y:S02]  /*1b30*/  IMAD R19, R73, 0x7, RZ ;  /* 0x0000000749137824 */ /* 0x004fe400078e02ff */
[----:B------:R0:W-:Y:S01]  /*1b40*/  STL.64 [R1+0x110], R14 ;  /* 0x0001100e01007387 */ /* 0x0001e20000100a00 */
[----:B------:R-:W-:-:S03]  /*1b50*/  IMAD R5, R23, 0x4, R4 ;  /* 0x0000000417057824 */ /* 0x000fc600078e0204 */
[----:B------:R1:W-:Y:S04]  /*1b60*/  STL.64 [R1+0x108], R12 ;  /* 0x0001080c01007387 */ /* 0x0003e80000100a00 */
[----:B------:R2:W-:Y:S01]  /*1b70*/  STL.64 [R1+0x100], R10 ;  /* 0x0001000a01007387 */ /* 0x0005e20000100a00 */
[CC--:B0-----:R-:W-:Y:S02]  /*1b80*/  LEA R14, P0, R7.reuse, R21.reuse, 0x1 ;  /* 0x00000015070e7211 */ /* 0x0c1fe400078008ff */
[----:B-1----:R-:W-:Y:S02]  /*1b90*/  LEA R12, P1, R8, R21, 0x1 ;  /* 0x00000015080c7211 */ /* 0x002fe400078208ff */
[----:B------:R-:W-:Y:S02]  /*1ba0*/  LEA.HI.X.SX32 R15, R7, R17, 0x1, P0 ;  /* 0x00000011070f7211 */ /* 0x000fe400000f0eff */
[----:B--2---:R-:W-:-:S02]  /*1bb0*/  LEA R10, P2, R2, R21, 0x1 ;  /* 0x00000015020a7211 */ /* 0x004fc400078408ff */
[-C--:B------:R-:W-:Y:S01]  /*1bc0*/  LEA.HI.X.SX32 R13, R8, R17.reuse, 0x1, P1 ;  /* 0x00000011080d7211 */ /* 0x080fe200008f0eff */
[----:B------:R0:W-:Y:S01]  /*1bd0*/  STL.64 [R1+0xf8], R14 ;  /* 0x0000f80e01007387 */ /* 0x0001e20000100a00 */
[----:B------:R-:W-:Y:S01]  /*1be0*/  LEA.HI.X.SX32 R11, R2, R17, 0x1, P2 ;  /* 0x00000011020b7211 */ /* 0x000fe200010f0eff */
[----:B------:R-:W-:Y:S01]  /*1bf0*/  IMAD R2, R23, 0x4, R5 ;  /* 0x0000000417027824 */ /* 0x000fe200078e0205 */
[----:B------:R-:W-:Y:S01]  /*1c00*/  SHF.R.S32.HI R8, RZ, 0x6, R66 ;  /* 0x00000006ff087819 */ /* 0x000fe20000011442 */
[----:B------:R1:W-:Y:S01]  /*1c10*/  STL.64 [R1+0xf0], R12 ;  /* 0x0000f00c01007387 */ /* 0x0003e20000100a00 */
[----:B------:R-:W-:Y:S02]  /*1c20*/  IMAD R23, R73, 0x9, RZ ;  /* 0x0000000949177824 */ /* 0x000fe400078e02ff */
[----:B------:R-:W-:Y:S01]  /*1c30*/  LEA R6, P3, R2, R21, 0x1 ;  /* 0x0000001502067211 */ /* 0x000fe200078608ff */
[----:B------:R2:W-:Y:S01]  /*1c40*/  STL.64 [R1+0xe8], R10 ;  /* 0x0000e80a01007387 */ /* 0x0005e20000100a00 */
[----:B------:R-:W-:-:S02]  /*1c50*/  SGXT R8, R8, 0x1 ;  /* 0x000000010808781a */ /* 0x000fc40000000200 */
[----:B------:R-:W-:Y:S01]  /*1c60*/  LEA.HI.X.SX32 R7, R2, R17, 0x1, P3 ;  /* 0x0000001102077211 */ /* 0x000fe200018f0eff */
[----:B------:R-:W-:Y:S01]  /*1c70*/  IMAD.MOV.U32 R2, RZ, RZ, RZ ;  /* 0x000000ffff027224 */ /* 0x000fe200078e00ff */
[-C--:B0-----:R-:W-:Y:S02]  /*1c80*/  LEA R14, P0, R9, R21.reuse, 0x1 ;  /* 0x00000015090e7211 */ /* 0x081fe400078008ff */
[-C--:B------:R-:W-:Y:S02]  /*1c90*/  IADD3 R76, P3, R77, R172.reuse, RZ ;  /* 0x000000ac4d4c7210 */ /* 0x080fe40007f7e0ff */
[C---:B-1----:R-:W-:Y:S02]  /*1ca0*/  LEA R12, P1, R4.reuse, R21, 0x1 ;  /* 0x00000015040c7211 */ /* 0x042fe400078208ff */
[----:B------:R-:W-:Y:S01]  /*1cb0*/  LEA.HI.X.SX32 R15, R9, R17, 0x1, P0 ;  /* 0x00000011090f7211 */ /* 0x000fe200000f0eff */
[----:B------:R-:W-:Y:S01]  /*1cc0*/  IMAD.SHL.U32 R9, R73, 0x2, RZ ;  /* 0x0000000249097824 */ /* 0x000fe200078e00ff */
[----:B--2---:R-:W-:Y:S01]  /*1cd0*/  LEA R10, P2, R5, R21, 0x1 ;  /* 0x00000015050a7211 */ /* 0x004fe200078408ff */
[----:B------:R-:W-:Y:S01]  /*1ce0*/  IMAD.SHL.U32 R21, R73, 0x8, RZ ;  /* 0x0000000849157824 */ /* 0x000fe200078e00ff */
[-C--:B------:R-:W-:Y:S01]  /*1cf0*/  LEA.HI.X.SX32 R13, R4, R17.reuse, 0x1, P1 ;  /* 0x00000011040d7211 */ /* 0x080fe200008f0eff */
[----:B------:R0:W-:Y:S01]  /*1d00*/  STL.64 [R1+0xe0], R14 ;  /* 0x0000e00e01007387 */ /* 0x0001e20000100a00 */
[----:B------:R-:W-:Y:S01]  /*1d10*/  LEA.HI.X.SX32 R11, R5, R17, 0x1, P2 ;  /* 0x00000011050b7211 */ /* 0x000fe200010f0eff */
[----:B------:R-:W-:Y:S01]  /*1d20*/  IMAD R17, R73, 0x6, RZ ;  /* 0x0000000649117824 */ /* 0x000fe200078e02ff */
[C---:B------:R-:W-:Y:S01]  /*1d30*/  LEA.HI.X.SX32 R77, R41.reuse, R173, 0x1, P3 ;  /* 0x000000ad294d7211 */ /* 0x040fe200018f0eff */
[----:B------:R-:W-:Y:S01]  /*1d40*/  STL.64 [R1+0xd8], R12 ;  /* 0x0000d80c01007387 */ /* 0x000fe20000100a00 */
[----:B------:R-:W-:-:S02]  /*1d50*/  IADD3 R94, P0, R41, R172, RZ ;  /* 0x000000ac295e7210 */ /* 0x000fc40007f1e0ff */
[-C--:B------:R-:W-:Y:S01]  /*1d60*/  IADD3 R92, P1, R79, R172.reuse, RZ ;  /* 0x000000ac4f5c7210 */ /* 0x080fe20007f3e0ff */
[----:B------:R1:W-:Y:S01]  /*1d70*/  STL.64 [R1+0xd0], R10 ;  /* 0x0000d00a01007387 */ /* 0x0003e20000100a00 */
[-C--:B------:R-:W-:Y:S02]  /*1d80*/  LEA.HI.X.SX32 R95, R23, R173.reuse, 0x1, P0 ;  /* 0x000000ad175f7211 */ /* 0x080fe400000f0eff */
[-C--:B------:R-:W-:Y:S01]  /*1d90*/  IADD3 R78, P0, R25, R172.reuse, RZ ;  /* 0x000000ac194e7210 */ /* 0x080fe20007f1e0ff */
[----:B------:R2:W-:Y:S01]  /*1da0*/  STL.64 [R1+0xc8], R6 ;  /* 0x0000c80601007387 */ /* 0x0005e20000100a00 */
[----:B0-----:R-:W-:Y:S01]  /*1db0*/  IMAD R15, R73, 0x5, RZ ;  /* 0x00000005490f7824 */ /* 0x001fe200078e02ff */
[----:B------:R-:W-:Y:S02]  /*1dc0*/  IADD3 R80, P2, R81, R172, RZ ;  /* 0x000000ac51507210 */ /* 0x000fe40007f5e0ff */
[----:B------:R0:W-:Y:S01]  /*1dd0*/  STL.64 [R1+0x40], R74 ;  /* 0x0000404a01007387 */ /* 0x0001e20000100a00 */
[----:B------:R-:W-:-:S02]  /*1de0*/  LEA.HI.X.SX32 R93, R43, R173, 0x1, P1 ;  /* 0x000000ad2b5d7211 */ /* 0x000fc400008f0eff */
[-C--:B------:R-:W-:Y:S01]  /*1df0*/  LEA.HI.X.SX32 R79, R15, R173.reuse, 0x1, P0 ;  /* 0x000000ad0f4f7211 */ /* 0x080fe200000f0eff */
[----:B------:R3:W-:Y:S01]  /*1e00*/  STL.64 [R1+0x38], R76 ;  /* 0x0000384c01007387 */ /* 0x0007e20000100a00 */
[----:B------:R-:W-:Y:S01]  /*1e10*/  LEA.HI.X.SX32 R81, R45, R173, 0x1, P2 ;  /* 0x000000ad2d517211 */ /* 0x000fe200010f0eff */
[----:B-1----:R-:W-:Y:S01]  /*1e20*/  IMAD R11, R73, 0x3, RZ ;  /* 0x00000003490b7824 */ /* 0x002fe200078e02ff */
[-C--:B------:R-:W-:Y:S01]  /*1e30*/  IADD3 R38, P1, R89, R172.reuse, RZ ;  /* 0x000000ac59267210 */ /* 0x080fe20007f3e0ff */
[----:B------:R-:W-:Y:S01]  /*1e40*/  STL.64 [R1+0x80], R94 ;  /* 0x0000805e01007387 */ /* 0x000fe20000100a00 */
[----:B--2---:R-:W-:Y:S02]  /*1e50*/  LOP3.LUT R6, R24, 0x30, R26, 0x78, !PT ;  /* 0x0000003018067812 */ /* 0x004fe400078e781a */
[-C--:B------:R-:W-:Y:S01]  /*1e60*/  IADD3 R24, P6, R29, R172.reuse, RZ ;  /* 0x000000ac1d187210 */ /* 0x080fe20007fde0ff */
[----:B------:R-:W-:Y:S01]  /*1e70*/  STL.64 [R1+0x30], R92 ;  /* 0x0000305c01007387 */ /* 0x000fe20000100a00 */
[----:B0-----:R-:W-:-:S02]  /*1e80*/  IADD3 R74, P5, R87, R172, RZ ;  /* 0x000000ac574a7210 */ /* 0x001fc40007fbe0ff */
[----:B------:R-:W-:Y:S01]  /*1e90*/  LOP3.LUT R5, R22, 0x30, R26, 0x78, !PT ;  /* 0x0000003016057812 */ /* 0x000fe200078e781a */
[----:B------:R-:W-:Y:S01]  /*1ea0*/  STL.64 [R1+0xa0], R78 ;  /* 0x0000a04e01007387 */ /* 0x000fe20000100a00 */
[-C--:B---3--:R-:W-:Y:S02]  /*1eb0*/  IADD3 R76, P3, R45, R172.reuse, RZ ;  /* 0x000000ac2d4c7210 */ /* 0x088fe40007f7e0ff */
[-C--:B------:R-:W-:Y:S02]  /*1ec0*/  LEA.HI.X.SX32 R75, R51, R173.reuse, 0x1, P5 ;  /* 0x000000ad334b7211 */ /* 0x080fe400028f0eff */
[-C--:B------:R-:W-:Y:S02]  /*1ed0*/  LEA.HI.X.SX32 R77, R25, R173.reuse, 0x1, P3 ;  /* 0x000000ad194d7211 */ /* 0x080fe400018f0eff */
[-C--:B------:R-:W-:Y:S02]  /*1ee0*/  IADD3 R14, P3, R49, R172.reuse, RZ ;  /* 0x000000ac310e7210 */ /* 0x080fe40007f7e0ff */
[----:B------:R-:W-:Y:S01]  /*1ef0*/  IADD3 R22, P0, R91, R172, RZ ;  /* 0x000000ac5b167210 */ /* 0x000fe20007f1e0ff */
[----:B------:R-:W-:Y:S01]  /*1f00*/  STL.64 [R1+0x78], R76 ;  /* 0x0000784c01007387 */ /* 0x000fe20000100a00 */
[----:B------:R-:W-:-:S02]  /*1f10*/  LEA.HI.X.SX32 R15, R27, R173, 0x1, P3 ;  /* 0x000000ad1b0f7211 */ /* 0x000fc400018f0eff */
[-C--:B------:R-:W-:Y:S01]  /*1f20*/  IADD3 R40, P3, R17, R172.reuse, RZ ;  /* 0x000000ac11287210 */ /* 0x080fe20007f7e0ff */
[----:B------:R-:W-:Y:S01]  /*1f30*/  STL.64 [R1+0x28], R80 ;  /* 0x0000285001007387 */ /* 0x000fe20000100a00 */
[-C--:B------:R-:W-:Y:S02]  /*1f40*/  LEA.HI.X.SX32 R39, R53, R173.reuse, 0x1, P1 ;  /* 0x000000ad35277211 */ /* 0x080fe400008f0eff */
[-C--:B------:R-:W-:Y:S01]  /*1f50*/  LEA.HI.X.SX32 R41, R11, R173.reuse, 0x1, P3 ;  /* 0x000000ad0b297211 */ /* 0x080fe200018f0eff */
[----:B------:R-:W-:Y:S01]  /*1f60*/  STL.64 [R1+0x20], R82 ;  /* 0x0000205201007387 */ /* 0x000fe20000100a00 */
[-C--:B------:R-:W-:Y:S02]  /*1f70*/  LEA.HI.X.SX32 R25, R17, R173.reuse, 0x1, P6 ;  /* 0x000000ad11197211 */ /* 0x080fe400030f0eff */
[----:B------:R-:W-:Y:S01]  /*1f80*/  IADD3 R10, P1, R57, R172, RZ ;  /* 0x000000ac390a7210 */ /* 0x000fe20007f3e0ff */
[----:B------:R0:W-:Y:S01]  /*1f90*/  STL.64 [R1+0x70], R14 ;  /* 0x0000700e01007387 */ /* 0x0001e20000100a00 */
[----:B------:R-:W-:-:S02]  /*1fa0*/  LEA.HI.X.SX32 R23, R55, R173, 0x1, P0 ;  /* 0x000000ad37177211 */ /* 0x000fc400000f0eff */
[-C--:B------:R-:W-:Y:S01]  /*1fb0*/  IADD3 R250, P2, R251, R172.reuse, RZ ;  /* 0x000000acfbfa7210 */ /* 0x080fe20007f5e0ff */
[----:B------:R-:W-:Y:S01]  /*1fc0*/  STL.64 [R1+0x18], R84 ;  /* 0x0000185401007387 */ /* 0x000fe20000100a00 */
[-C--:B------:R-:W-:Y:S02]  /*1fd0*/  LEA.HI.X.SX32 R11, R31, R173.reuse, 0x1, P1 ;  /* 0x000000ad1f0b7211 */ /* 0x080fe400008f0eff */
[-C--:B------:R-:W-:Y:S01]  /*1fe0*/  IADD3 R16, P1, R33, R172.reuse, RZ ;  /* 0x000000ac21107210 */ /* 0x080fe20007f3e0ff */
[----:B------:R-:W-:Y:S01]  /*1ff0*/  STL.64 [R1+0x10], R74 ;  /* 0x0000104a01007387 */ /* 0x000fe20000100a00 */
[-C--:B------:R-:W-:Y:S02]  /*2000*/  LEA.HI.X.SX32 R251, R57, R173.reuse, 0x1, P2 ;  /* 0x000000ad39fb7211 */ /* 0x080fe400010f0eff */
[----:B------:R-:W-:Y:S01]  /*2010*/  LEA.HI.X.SX32 R17, R19, R173, 0x1, P1 ;  /* 0x000000ad13117211 */ /* 0x000fe200008f0eff */
[----:B------:R-:W-:Y:S01]  /*2020*/  STL.64 [R1+0xb0], R40 ;  /* 0x0000b02801007387 */ /* 0x000fe20000100a00 */
[----:B0-----:R-:W-:-:S02]  /*2030*/  IADD3 R14, P5, R53, R172, RZ ;  /* 0x000000ac350e7210 */ /* 0x001fc40007fbe0ff */
[-C--:B------:R-:W-:Y:S01]  /*2040*/  IADD3 R246, P3, R247, R172.reuse, RZ ;  /* 0x000000acf7f67210 */ /* 0x080fe20007f7e0ff */
[----:B------:R-:W-:Y:S01]  /*2050*/  STL.64 [R1+0x98], R24 ;  /* 0x0000981801007387 */ /* 0x000fe20000100a00 */
[-C--:B------:R-:W-:Y:S02]  /*2060*/  LEA.HI.X.SX32 R15, R29, R173.reuse, 0x1, P5 ;  /* 0x000000ad1d0f7211 */ /* 0x080fe400028f0eff */
[----:B------:R-:W-:Y:S02]  /*2070*/  LEA.HI R7, R28, UR8, RZ, 0x1e ;  /* 0x000000081c077c11 */ /* 0x000fe4000f8ff0ff */
[----:B------:R-:W-:Y:S01]  /*2080*/  IADD3 R244, P6, R245, R172, RZ ;  /* 0x000000acf5f47210 */ /* 0x000fe20007fde0ff */
[----:B------:R0:W-:Y:S01]  /*2090*/  STL.64 [R1+0x68], R14 ;  /* 0x0000680e01007387 */ /* 0x0001e20000100a00 */
[-C--:B------:R-:W-:Y:S02]  /*20a0*/  LEA.HI.X.SX32 R247, R61, R173.reuse, 0x1, P3 ;  /* 0x000000ad3df77211 */ /* 0x080fe400018f0eff */
[----:B------:R-:W-:Y:S01]  /*20b0*/  SHF.L.U32 R13, R73, 0x2, RZ ;  /* 0x00000002490d7819 */ /* 0x000fe200000006ff */
[----:B------:R-:W-:Y:S01]  /*20c0*/  STL.64 [R1+0x8], R38 ;  /* 0x0000082601007387 */ /* 0x000fe20000100a00 */
[----:B------:R-:W-:Y:S01]  /*20d0*/  IADD3 R7, R7, UR5, RZ ;  /* 0x0000000507077c10 */ /* 0x000fe2000fffe0ff */
[----:B------:R-:W-:Y:S01]  /*20e0*/  UMOV UR5, URZ ;  /* 0x0000003f00057c82 */ /* 0x000fe20008000000 */
[----:B------:R-:W-:Y:S01]  /*20f0*/  LEA.HI.X.SX32 R245, R63, R173, 0x1, P6 ;  /* 0x000000ad3ff57211 */ /* 0x000fe200030f0eff */
[----:B------:R1:W-:Y:S01]  /*2100*/  STL.64 [R1], R22 ;  /* 0x0000001601007387 */ /* 0x0003e20000100a00 */
[----:B------:R-:W-:-:S02]  /*2110*/  LOP3.LUT R8, R8, 0x90, RZ, 0xc0, !PT ;  /* 0x0000009008087812 */ /* 0x000fc400078ec0ff */
[-C--:B------:R-:W-:Y:S01]  /*2120*/  IADD3 R242, P5, R243, R172.reuse, RZ ;  /* 0x000000acf3f27210 */ /* 0x080fe20007fbe0ff */
[----:B------:R2:W-:Y:S01]  /*2130*/  STL.64 [R1+0x60], R10 ;  /* 0x0000600a01007387 */ /* 0x0005e20000100a00 */
[-C--:B0-----:R-:W-:Y:S02]  /*2140*/  IADD3 R14, P2, R61, R172.reuse, RZ ;  /* 0x000000ac3d0e7210 */ /* 0x081fe40007f5e0ff */
[-C--:B------:R-:W-:Y:S01]  /*2150*/  IADD3 R240, P0, R241, R172.reuse, RZ ;  /* 0x000000acf1f07210 */ /* 0x080fe20007f1e0ff */
[----:B------:R0:W-:Y:S01]  /*2160*/  STL.64 [R1+0x90], R16 ;  /* 0x0000901001007387 */ /* 0x0001e20000100a00 */
[-C--:B------:R-:W-:Y:S02]  /*2170*/  LEA.HI.X.SX32 R15, R33, R173.reuse, 0x1, P2 ;  /* 0x000000ad210f7211 */ /* 0x080fe400010f0eff */
[-C--:B------:R-:W-:Y:S02]  /*2180*/  LEA R18, P2, R73, R172.reuse, 0x2 ;  /* 0x000000ac49127211 */ /* 0x080fe400078410ff */
[C---:B-1----:R-:W-:Y:S01]  /*2190*/  IADD3 R22, P1, R9.reuse, R172, RZ ;  /* 0x000000ac09167210 */ /* 0x042fe20007f3e0ff */
[----:B------:R1:W-:Y:S01]  /*21a0*/  STL.64 [R1+0x58], R14 ;  /* 0x0000580e01007387 */ /* 0x0003e20000100a00 */
[----:B------:R-:W-:-:S02]  /*21b0*/  LEA.HI.X.SX32 R19, R9, R173, 0x1, P2 ;  /* 0x000000ad09137211 */ /* 0x000fc400010f0eff */
[-C--:B--2---:R-:W-:Y:S02]  /*21c0*/  IADD3 R10, P4, R65, R172.reuse, RZ ;  /* 0x000000ac410a7210 */ /* 0x084fe40007f9e0ff */
[-C--:B------:R-:W-:Y:S02]  /*21d0*/  LEA.HI.X.SX32 R23, R73, R173.reuse, 0x1, P1 ;  /* 0x000000ad49177211 */ /* 0x080fe400008f0eff */
[----:B------:R-:W-:Y:S02]  /*21e0*/  LEA.HI.X.SX32 R11, R35, R173, 0x1, P4 ;  /* 0x000000ad230b7211 */ /* 0x000fe400020f0eff */
[CC--:B0-----:R-:W-:Y:S02]  /*21f0*/  LEA R16, P3, R73.reuse, R172.reuse, 0x3 ;  /* 0x000000ac49107211 */ /* 0x0c1fe400078618ff */
[----:B------:R-:W-:Y:S01]  /*2200*/  LOP3.LUT R8, R8, 0x7e, R26, 0x78, !PT ;  /* 0x0000007e08087812 */ /* 0x000fe200078e781a */
[----:B------:R0:W-:Y:S01]  /*2210*/  STL.64 [R1+0x50], R10 ;  /* 0x0000500a01007387 */ /* 0x0001e20000100a00 */
[----:B-1----:R-:W-:-:S02]  /*2220*/  LEA R14, P6, R73, R172, 0x4 ;  /* 0x000000ac490e7211 */ /* 0x002fc400078c20ff */
[-C--:B------:R-:W-:Y:S01]  /*2230*/  LEA.HI.X.SX32 R17, R13, R173.reuse, 0x1, P3 ;  /* 0x000000ad0d117211 */ /* 0x080fe200018f0eff */
[----:B------:R1:W-:Y:S01]  /*2240*/  STL.64 [R1+0xc0], R22 ;  /* 0x0000c01601007387 */ /* 0x0003e20000100a00 */
[----:B------:R-:W-:Y:S02]  /*2250*/  LEA.HI.X.SX32 R15, R21, R173, 0x1, P6 ;  /* 0x000000ad150f7211 */ /* 0x000fe400030f0eff */
[----:B------:R-:W-:Y:S01]  /*2260*/  MOV R4, RZ ;  /* 0x000000ff00047202 */ /* 0x000fe20000000f00 */
[----:B------:R1:W-:Y:S01]  /*2270*/  STL.64 [R1+0xb8], R18 ;  /* 0x0000b81201007387 */ /* 0x0003e20000100a00 */
[C---:B------:R-:W-:Y:S02]  /*2280*/  IADD3 R252, R7.reuse, 0x40, RZ ;  /* 0x0000004007fc7810 */ /* 0x040fe40007ffe0ff */
[----:B------:R-:W-:Y:S01]  /*2290*/  IADD3 R239, R7, 0x8, RZ ;  /* 0x0000000807ef7810 */ /* 0x000fe20007ffe0ff */
[----:B------:R1:W-:Y:S01]  /*22a0*/  STL.64 [R1+0xa8], R16 ;  /* 0x0000a81001007387 */ /* 0x0003e20000100a00 */
[----:B0-----:R-:W-:-:S02]  /*22b0*/  LEA R10, P4, R73, R172, 0x5 ;  /* 0x000000ac490a7211 */ /* 0x001fc400078828ff */
[----:B------:R-:W-:Y:S01]  /*22c0*/  IADD3 R11, R7, 0x48, RZ ;  /* 0x00000048070b7810 */ /* 0x000fe20007ffe0ff */
[----:B------:R1:W-:Y:S01]  /*22d0*/  STL.64 [R1+0x88], R14 ;  /* 0x0000880e01007387 */ /* 0x0003e20000100a00 */
[----:B------:R-:W-:Y:S02]  /*22e0*/  LOP3.LUT R11, R5, 0x40, RZ, 0x3c, !PT ;  /* 0x00000040050b7812 */ /* 0x000fe400078e3cff */
[-C--:B------:R-:W-:Y:S02]  /*22f0*/  LEA.HI.X.SX32 R11, R37, R173.reuse, 0x1, P4 ;  /* 0x000000ad250b7211 */ /* 0x080fe400020f0eff */
[-C--:B------:R-:W-:Y:S02]  /*2300*/  LEA.HI.X.SX32 R243, R65, R173.reuse, 0x1, P5 ;  /* 0x000000ad41f37211 */ /* 0x080fe400028f0eff */
[----:B------:R-:W-:Y:S01]  /*2310*/  LEA.HI.X.SX32 R241, R67, R173, 0x1, P0 ;  /* 0x000000ad43f17211 */ /* 0x000fe200000f0eff */
[----:B------:R1:W-:Y:S01]  /*2320*/  STL.64 [R1+0x48], R10 ;  /* 0x0000480a01007387 */ /* 0x0003e20000100a00 */
[----:B------:R-:W-:-:S03]  /*2330*/  LOP3.LUT R9, R8, 0x20, RZ, 0x3c, !PT ;  /* 0x0000002008097812 */ /* 0x000fc600078e3cff */
.L_x_1:
[----:B-1----:R-:W2:Y:S04]  /*2340*/  LDL.64 R22, [R1+0x1b8] ;  /* 0x0001b80001167983 */ /* 0x002ea80000100a00 */
[----:B------:R-:W3:Y:S04]  /*2350*/  LDL.64 R20, [R1+0x198] ;  /* 0x0001980001147983 */ /* 0x000ee80000100a00 */
[----:B------:R-:W4:Y:S04]  /*2360*/  LDL.64 R52, [R1+0x160] ;  /* 0x0001600001347983 */ /* 0x000f280000100a00 */
[----:B------:R-:W5:Y:S04]  /*2370*/  LDL.64 R54, [R1+0x168] ;  /* 0x0001680001367983 */ /* 0x000f680000100a00 */
        /* <DEDUP_REMOVED lines=25> */
[----:B------:R-:W5:Y:S01]  /*2510*/  LDL.64 R56, [R1+0xe8] ;  /* 0x0000e80001387983 */ /* 0x000f620000100a00 */
[----:B--2---:R-:W-:-:S04]  /*2520*/  IMAD.WIDE R22, R4, 0x2, R22 ;  /* 0x0000000204167825 */ /* 0x004fc800078e0216 */
[C---:B---3--:R-:W-:Y:S01]  /*2530*/  IMAD.WIDE R20, R4.reuse, 0x2, R20 ;  /* 0x0000000204147825 */ /* 0x048fe200078e0214 */
[----:B------:R4:W2:Y:S04]  /*2540*/  LDG.E.U16 R32, [R22.64] ;  /* 0x0000000a16207981 */ /* 0x0008a8000c1e1500 */
[----:B------:R5:W3:Y:S01]  /*2550*/  LDG.E.U16 R30, [R20.64] ;  /* 0x0000000a141e7981 */ /* 0x000ae2000c1e1500 */
[----:B----4-:R-:W-:-:S03]  /*2560*/  IMAD.WIDE R22, R4, 0x2, R52 ;  /* 0x0000000204167825 */ /* 0x010fc600078e0234 */
[----:B------:R-:W4:Y:S01]  /*2570*/  LDL.64 R52, [R1+0xd8] ;  /* 0x0000d80001347983 */ /* 0x000f220000100a00 */
[----:B-----5:R-:W-:-:S03]  /*2580*/  IMAD.WIDE R20, R4, 0x2, R54 ;  /* 0x0000000204147825 */ /* 0x020fc600078e0236 */
[----:B------:R-:W5:Y:S01]  /*2590*/  LDL.64 R54, [R1+0xc8] ;  /* 0x0000c80001367983 */ /* 0x000f620000100a00 */
[----:B------:R-:W-:-:S04]  /*25a0*/  IMAD.WIDE R24, R4, 0x2, R24 ;  /* 0x0000000204187825 */ /* 0x000fc800078e0218 */
[C---:B------:R-:W-:Y:S01]  /*25b0*/  IMAD.WIDE R26, R4.reuse, 0x2, R26 ;  /* 0x00000002041a7825 */ /* 0x040fe200078e021a */
[----:B------:R0:W2:Y:S03]  /*25c0*/  LDG.E.U16 R31, [R24.64] ;  /* 0x0000000a181f7981 */ /* 0x0000a6000c1e1500 */
[C---:B------:R-:W-:Y:S01]  /*25d0*/  IMAD.WIDE R28, R4.reuse, 0x2, R28 ;  /* 0x00000002041c7825 */ /* 0x040fe200078e021c */
[----:B------:R1:W2:Y:S03]  /*25e0*/  LDG.E.U16 R34, [R26.64] ;  /* 0x0000000a1a227981 */ /* 0x0002a6000c1e1500 */
[C---:B------:R-:W-:Y:S01]  /*25f0*/  IMAD.WIDE R10, R4.reuse, 0x2, R10 ;  /* 0x00000002040a7825 */ /* 0x040fe200078e020a */
[----:B------:R1:W2:Y:S03]  /*2600*/  LDG.E.U16 R33, [R28.64] ;  /* 0x0000000a1c217981 */ /* 0x0002a6000c1e1500 */
[C---:B0-----:R-:W-:Y:S01]  /*2610*/  IMAD.WIDE R24, R4.reuse, 0x2, R44 ;  /* 0x0000000204187825 */ /* 0x041fe200078e022c */
[----:B------:R0:W2:Y:S03]  /*2620*/  LDG.E.U16 R9, [R10.64] ;  /* 0x0000000a0a097981 */ /* 0x0000a6000c1e1500 */
[----:B-1----:R-:W-:-:S02]  /*2630*/  IMAD.WIDE R26, R4, 0x2, R42 ;  /* 0x00000002041a7825 */ /* 0x002fc400078e022a */
[----:B------:R1:W2:Y:S02]  /*2640*/  LDG.E.U16 R42, [R24.64] ;  /* 0x0000000a182a7981 */ /* 0x0002a4000c1e1500 */
[C---:B------:R-:W-:Y:S02]  /*2650*/  IMAD.WIDE R28, R4.reuse, 0x2, R40 ;  /* 0x00000002041c7825 */ /* 0x040fe400078e0228 */
[----:B------:R1:W2:Y:S02]  /*2660*/  LDG.E.U16 R41, [R22.64] ;  /* 0x0000000a16297981 */ /* 0x0002a4000c1e1500 */
[C---:B0-----:R-:W-:Y:S02]  /*2670*/  IMAD.WIDE R10, R4.reuse, 0x2, R36 ;  /* 0x00000002040a7825 */ /* 0x041fe400078e0224 */
[----:B------:R0:W2:Y:S02]  /*2680*/  LDG.E.U16 R43, [R26.64] ;  /* 0x0000000a1a2b7981 */ /* 0x0000a4000c1e1500 */
[----:B------:R-:W-:-:S02]  /*2690*/  IMAD.WIDE R14, R4, 0x2, R14 ;  /* 0x00000002040e7825 */ /* 0x000fc400078e020e */
[----:B------:R0:W3:Y:S02]  /*26a0*/  LDG.E.U16 R44, [R28.64] ;  /* 0x0000000a1c2c7981 */ /* 0x0000e4000c1e1500 */
[C---:B------:R-:W-:Y:S02]  /*26b0*/  IMAD.WIDE R18, R4.reuse, 0x2, R18 ;  /* 0x0000000204127825 */ /* 0x040fe400078e0212 */
[----:B------:R0:W3:Y:S02]  /*26c0*/  LDG.E.U16 R35, [R10.64] ;  /* 0x0000000a0a237981 */ /* 0x0000e4000c1e1500 */
[C---:B------:R-:W-:Y:S02]  /*26d0*/  IMAD.WIDE R16, R4.reuse, 0x2, R16 ;  /* 0x0000000204107825 */ /* 0x040fe400078e0210 */
[----:B------:R0:W3:Y:S02]  /*26e0*/  LDG.E.U16 R37, [R14.64] ;  /* 0x0000000a0e257981 */ /* 0x0000e4000c1e1500 */
[----:B-1----:R-:W-:-:S02]  /*26f0*/  IMAD.WIDE R22, R4, 0x2, R72 ;  /* 0x0000000204167825 */ /* 0x002fc400078e0248 */
[----:B------:R1:W3:Y:S02]  /*2700*/  LDG.E.U16 R39, [R18.64] ;  /* 0x0000000a12277981 */ /* 0x0002e4000c1e1500 */
[C---:B------:R-:W-:Y:S02]  /*2710*/  IMAD.WIDE R24, R4.reuse, 0x2, R66 ;  /* 0x0000000204187825 */ /* 0x040fe400078e0242 */
[----:B------:R1:W3:Y:S02]  /*2720*/  LDG.E.U16 R40, [R20.64] ;  /* 0x0000000a14287981 */ /* 0x0002e4000c1e1500 */
[C---:B0-----:R-:W-:Y:S02]  /*2730*/  IMAD.WIDE R26, R4.reuse, 0x2, R64 ;  /* 0x00000002041a7825 */ /* 0x041fe400078e0240 */
[----:B------:R0:W3:Y:S02]  /*2740*/  LDG.E.U16 R38, [R16.64] ;  /* 0x0000000a10267981 */ /* 0x0000e4000c1e1500 */
[----:B------:R-:W-:-:S02]  /*2750*/  IMAD.WIDE R28, R4, 0x2, R50 ;  /* 0x00000002041c7825 */ /* 0x000fc400078e0232 */
[----:B------:R0:W3:Y:S02]  /*2760*/  LDG.E.U16 R23, [R22.64] ;  /* 0x0000000a16177981 */ /* 0x0000e4000c1e1500 */
[C---:B------:R-:W-:Y:S02]  /*2770*/  IMAD.WIDE R10, R4.reuse, 0x2, R80 ;  /* 0x00000002040a7825 */ /* 0x040fe400078e0250 */
[----:B------:R-:W3:Y:S02]  /*2780*/  LDG.E.U16 R25, [R24.64] ;  /* 0x0000000a18197981 */ /* 0x000ee4000c1e1500 */
[C---:B------:R-:W-:Y:S02]  /*2790*/  IMAD.WIDE R14, R4.reuse, 0x2, R76 ;  /* 0x00000002040e7825 */ /* 0x040fe400078e024c */
[----:B------:R0:W3:Y:S02]  /*27a0*/  LDG.E.U16 R45, [R10.64] ;  /* 0x0000000a0a2d7981 */ /* 0x0000e4000c1e1500 */
[----:B-1----:R-:W-:-:S02]  /*27b0*/  IMAD.WIDE R18, R4, 0x2, R46 ;  /* 0x0000000204127825 */ /* 0x002fc400078e022e */
[----:B------:R1:W3:Y:S02]  /*27c0*/  LDG.E.U16 R47, [R14.64] ;  /* 0x0000000a0e2f7981 */ /* 0x0002e4000c1e1500 */
[C---:B------:R-:W-:Y:S02]  /*27d0*/  IMAD.WIDE R20, R4.reuse, 0x2, R74 ;  /* 0x0000000204147825 */ /* 0x040fe400078e024a */
[----:B------:R1:W3:Y:S02]  /*27e0*/  LDG.E.U16 R27, [R26.64] ;  /* 0x0000000a1a1b7981 */ /* 0x0002e4000c1e1500 */
[C---:B0-----:R-:W-:Y:S02]  /*27f0*/  IMAD.WIDE R16, R4.reuse, 0x2, R48 ;  /* 0x0000000204107825 */ /* 0x041fe400078e0230 */
[----:B------:R4:W3:Y:S04]  /*2800*/  LDG.E.U16 R49, [R18.64] ;  /* 0x0000000a12317981 */ /* 0x0008e8000c1e1500 */
[----:B------:R5:W3:Y:S04]  /*2810*/  LDG.E.U16 R51, [R20.64] ;  /* 0x0000000a14337981 */ /* 0x000ae8000c1e1500 */
[----:B------:R-:W3:Y:S01]  /*2820*/  LDG.E.U16 R29, [R28.64] ;  /* 0x0000000a1c1d7981 */ /* 0x000ee2000c1e1500 */
[----:B------:R-:W-:-:S03]  /*2830*/  IMAD.WIDE R12, R4, 0x2, R12 ;  /* 0x00000002040c7825 */ /* 0x000fc600078e020c */
[----:B------:R0:W3:Y:S04]  /*2840*/  LDG.E.U16 R48, [R16.64] ;  /* 0x0000000a10307981 */ /* 0x0000e8000c1e1500 */
[----:B------:R0:W3:Y:S01]  /*2850*/  LDG.E.U16 R36, [R12.64] ;  /* 0x0000000a0c247981 */ /* 0x0000e2000c1e1500 */
[----:B------:R-:W-:Y:S01]  /*2860*/  IMAD.WIDE R10, R4, 0x2, R62 ;  /* 0x00000002040a7825 */ /* 0x000fe200078e023e */
[----:B------:R-:W-:Y:S02]  /*2870*/  LOP3.LUT R22, R8, 0x20, RZ, 0x3c, !PT ;  /* 0x0000002008167812 */ /* 0x000fe400078e3cff */
[----:B------:R-:W3:Y:S01]  /*2880*/  LDL.64 R64, [R1+0x80] ;  /* 0x0000800001407983 */ /* 0x000ee20000100a00 */
[----:B-1----:R-:W-:-:S03]  /*2890*/  IMAD.WIDE R14, R4, 0x2, R58 ;  /* 0x00000002040e7825 */ /* 0x002fc600078e023a */
[----:B------:R-:W3:Y:S01]  /*28a0*/  LDG.E.U16 R50, [R10.64] ;  /* 0x0000000a0a327981 */ /* 0x000ee2000c1e1500 */
[----:B0-----:R-:W-:-:S03]  /*28b0*/  IMAD.WIDE R12, R4, 0x2, R78 ;  /* 0x00000002040c7825 */ /* 0x001fc600078e024e */
[----:B------:R-:W3:Y:S01]  /*28c0*/  LDG.E.U16 R14, [R14.64] ;  /* 0x0000000a0e0e7981 */ /* 0x000ee2000c1e1500 */
[----:B------:R-:W-:-:S03]  /*28d0*/  IMAD.WIDE R16, R4, 0x2, R56 ;  /* 0x0000000204107825 */ /* 0x000fc600078e0238 */
[----:B------:R0:W3:Y:S04]  /*28e0*/  LDG.E.U16 R46, [R12.64] ;  /* 0x0000000a0c2e7981 */ /* 0x0000e8000c1e1500 */
[----:B------:R-:W3:Y:S04]  /*28f0*/  LDG.E.U16 R16, [R16.64] ;  /* 0x0000000a10107981 */ /* 0x000ee8000c1e1500 */
[----:B------:R-:W3:Y:S01]  /*2900*/  LDL.64 R56, [R1+0x68] ;  /* 0x0000680001387983 */ /* 0x000ee20000100a00 */
[----:B0-----:R-:W-:-:S03]  /*2910*/  IMAD.WIDE R12, R4, 0x2, R60 ;  /* 0x00000002040c7825 */ /* 0x001fc600078e023c */
[----:B------:R-:W3:Y:S04]  /*2920*/  LDL.64 R76, [R1+0xb8] ;  /* 0x0000b800014c7983 */ /* 0x000ee80000100a00 */
[----:B------:R-:W3:Y:S04]  /*2930*/  LDL.64 R62, [R1+0x78] ;  /* 0x00007800013e7983 */ /* 0x000ee80000100a00 */
[----:B------:R-:W3:Y:S04]  /*2940*/  LDL.64 R58, [R1+0x98] ;  /* 0x00009800013a7983 */ /* 0x000ee80000100a00 */
[----:B------:R-:W3:Y:S04]  /*2950*/  LDL.64 R66, [R1+0xa0] ;  /* 0x0000a00001427983 */ /* 0x000ee80000100a00 */
[----:B------:R-:W3:Y:S04]  /*2960*/  LDL.64 R60, [R1+0x70] ;  /* 0x00007000013c7983 */ /* 0x000ee80000100a00 */
[----:B------:R-:W3:Y:S04]  /*2970*/  LDL.64 R72, [R1+0xa8] ;  /* 0x0000a80001487983 */ /* 0x000ee80000100a00 */
[----:B------:R-:W3:Y:S01]  /*2980*/  LDL.64 R74, [R1+0xb0] ;  /* 0x0000b000014a7983 */ /* 0x000ee20000100a00 */
[----:B----4-:R-:W-:-:S03]  /*2990*/  IMAD.WIDE R18, R4, 0x2, R52 ;  /* 0x0000000204127825 */ /* 0x010fc600078e0234 */
[----:B------:R0:W4:Y:S01]  /*29a0*/  LDG.E.U16 R52, [R12.64] ;  /* 0x0000000a0c347981 */ /* 0x000122000c1e1500 */
[----:B-----5:R-:W-:-:S03]  /*29b0*/  IMAD.WIDE R20, R4, 0x2, R54 ;  /* 0x0000000204147825 */ /* 0x020fc600078e0236 */
[----:B------:R-:W5:Y:S04]  /*29c0*/  LDG.E.U16 R18, [R18.64] ;  /* 0x0000000a12127981 */ /* 0x000f68000c1e1500 */
[----:B------:R-:W5:Y:S04]  /*29d0*/  LDG.E.U16 R26, [R20.64] ;  /* 0x0000000a141a7981 */ /* 0x000f68000c1e1500 */
[----:B------:R-:W-:Y:S06]  /*29e0*/  BAR.SYNC.DEFER_BLOCKING 0x0 ;  /* 0x0000000000007b1d */ /* 0x000fec0000010000 */
[----:B0-----:R-:W5:Y:S04]  /*29f0*/  LDL.64 R12, [R1+0xc0] ;  /* 0x0000c000010c7983 */ /* 0x001f680000100a00 */
[----:B------:R-:W5:Y:S04]  /*2a00*/  LDL.64 R54, [R1+0x88] ;  /* 0x0000880001367983 */ /* 0x000f680000100a00 */
[----:B--2---:R-:W-:Y:S04]  /*2a10*/  STS.U16 [R8+0x2000], R9 ;  /* 0x0020000908007388 */ /* 0x004fe80000000400 */
[----:B------:R-:W-:Y:S04]  /*2a20*/  STS.U16 [R8+0x2200], R31 ;  /* 0x0022001f08007388 */ /* 0x000fe80000000400 */
[----:B------:R-:W-:Y:S04]  /*2a30*/  STS.U16 [R8+0x2400], R33 ;  /* 0x0024002108007388 */ /* 0x000fe80000000400 */
[----:B---3--:R-:W-:Y:S04]  /*2a40*/  STS.U16 [R8+0x2600], R35 ;  /* 0x0026002308007388 */ /* 0x008fe80000000400 */
[----:B------:R-:W-:Y:S04]  /*2a50*/  STS.U16 [R8+0x2800], R37 ;  /* 0x0028002508007388 */ /* 0x000fe80000000400 */
        /* <DEDUP_REMOVED lines=13> */
[----:B------:R1:W-:Y:S04]  /*2b30*/  STS.U16 [R22+0x2500], R30 ;  /* 0x0025001e16007388 */ /* 0x0003e80000000400 */
[----:B0-----:R-:W2:Y:S04]  /*2b40*/  LDL.64 R32, [R1+0x60] ;  /* 0x0000600001207983 */ /* 0x001ea80000100a00 */
[----:B------:R-:W3:Y:S04]  /*2b50*/  LDL.64 R28, [R1+0x48] ;  /* 0x00004800011c7983 */ /* 0x000ee80000100a00 */
[----:B-1----:R-:W2:Y:S04]  /*2b60*/  LDL.64 R30, [R1+0x58] ;  /* 0x00005800011e7983 */ /* 0x002ea80000100a00 */
[----:B------:R-:W-:Y:S04]  /*2b70*/  STS.U16 [R22+0x2700], R36 ;  /* 0x0027002416007388 */ /* 0x000fe80000000400 */
[----:B------:R-:W-:Y:S04]  /*2b80*/  STS.U16 [R22+0x2900], R38 ;  /* 0x0029002616007388 */ /* 0x000fe80000000400 */
[----:B------:R-:W-:Y:S04]  /*2b90*/  STS.U16 [R22+0x2b00], R40 ;  /* 0x002b002816007388 */ /* 0x000fe80000000400 */
[----:B------:R-:W-:Y:S04]  /*2ba0*/  STS.U16 [R22+0x2d00], R42 ;  /* 0x002d002a16007388 */ /* 0x000fe80000000400 */
[----:B------:R0:W-:Y:S04]  /*2bb0*/  STS.U16 [R22+0x2f00], R44 ;  /* 0x002f002c16007388 */ /* 0x0001e80000000400 */
[----:B------:R-:W-:Y:S04]  /*2bc0*/  STS.U16 [R22+0x3100], R46 ;  /* 0x0031002e16007388 */ /* 0x000fe80000000400 */
[----:B------:R1:W-:Y:S04]  /*2bd0*/  STS.U16 [R22+0x3300], R48 ;  /* 0x0033003016007388 */ /* 0x0003e80000000400 */
[----:B------:R-:W-:Y:S04]  /*2be0*/  STS.U16 [R22+0x3500], R50 ;  /* 0x0035003216007388 */ /* 0x000fe80000000400 */
[----:B0-----:R-:W3:Y:S04]  /*2bf0*/  LDL.64 R44, [R1+0x8] ;  /* 0x00000800012c7983 */ /* 0x001ee80000100a00 */
[----:B-1----:R-:W3:Y:S04]  /*2c00*/  LDL.64 R48, [R1+0x38] ;  /* 0x0000380001307983 */ /* 0x002ee80000100a00 */
[----:B------:R-:W3:Y:S04]  /*2c10*/  LDL.64 R38, [R1] ;  /* 0x0000000001267983 */ /* 0x000ee80000100a00 */
[----:B------:R-:W3:Y:S04]  /*2c20*/  LDL.64 R42, [R1+0x30] ;  /* 0x00003000012a7983 */ /* 0x000ee80000100a00 */
[----:B------:R-:W3:Y:S04]  /*2c30*/  LDL.64 R40, [R1+0x28] ;  /* 0x0000280001287983 */ /* 0x000ee80000100a00 */
[----:B------:R-:W3:Y:S04]  /*2c40*/  LDL.64 R36, [R1+0x20] ;  /* 0x0000200001247983 */ /* 0x000ee80000100a00 */
[----:B------:R-:W3:Y:S04]  /*2c50*/  LDL.64 R34, [R1+0x18] ;  /* 0x0000180001227983 */ /* 0x000ee80000100a00 */
[----:B----4-:R-:W-:Y:S04]  /*2c60*/  STS.U16 [R22+0x3700], R52 ;  /* 0x0037003416007388 */ /* 0x010fe80000000400 */
[----:B------:R-:W-:Y:S04]  /*2c70*/  STS.U16 [R22+0x3900], R14 ;  /* 0x0039000e16007388 */ /* 0x000fe80000000400 */
[----:B------:R-:W-:Y:S04]  /*2c80*/  STS.U16 [R22+0x3b00], R16 ;  /* 0x003b001016007388 */ /* 0x000fe80000000400 */
[----:B-----5:R-:W-:Y:S04]  /*2c90*/  STS.U16 [R22+0x3d00], R18 ;  /* 0x003d001216007388 */ /* 0x020fe80000000400 */
[----:B------:R0:W-:Y:S04]  /*2ca0*/  STS.U16 [R22+0x3f00], R26 ;  /* 0x003f001a16007388 */ /* 0x0001e80000000400 */
[----:B------:R-:W-:Y:S06]  /*2cb0*/  BAR.SYNC.DEFER_BLOCKING 0x0 ;  /* 0x0000000000007b1d */ /* 0x000fec0000010000 */
[----:B0-----:R-:W4:Y:S01]  /*2cc0*/  LDL.64 R26, [R1+0x40] ;  /* 0x00004000011a7983 */ /* 0x001f220000100a00 */
[----:B------:R-:W-:-:S04]  /*2cd0*/  IMAD.WIDE R12, R2, 0x2, R12 ;  /* 0x00000002020c7825 */ /* 0x000fc800078e020c */
[----:B------:R-:W-:-:S04]  /*2ce0*/  IMAD.WIDE R14, R2, 0x2, R64 ;  /* 0x00000002020e7825 */ /* 0x000fc800078e0240 */
[C---:B------:R-:W-:Y:S01]  /*2cf0*/  IMAD.WIDE R64, R2.reuse, 0x2, R56 ;  /* 0x0000000202407825 */ /* 0x040fe200078e0238 */
[----:B------:R0:W5:Y:S03]  /*2d00*/  LDG.E.U16 R12, [R12.64] ;  /* 0x0000000a0c0c7981 */ /* 0x000166000c1e1500 */
[C---:B--2---:R-:W-:Y:S01]  /*2d10*/  IMAD.WIDE R52, R2.reuse, 0x2, R30 ;  /* 0x0000000202347825 */ /* 0x044fe200078e021e */
[----:B0-----:R3:W2:Y:S03]  /*2d20*/  LDG.E.U16 R13, [R14.64] ;  /* 0x0000000a0e0d7981 */ /* 0x0016a6000c1e1500 */
[C---:B------:R-:W-:Y:S01]  /*2d30*/  IMAD.WIDE R56, R2.reuse, 0x2, R32 ;  /* 0x0000000202387825 */ /* 0x040fe200078e0220 */
[----:B------:R-:W2:Y:S04]  /*2d40*/  LDL.64 R30, [R1+0x50] ;  /* 0x00005000011e7983 */ /* 0x000ea80000100a00 */
[----:B------:R-:W5:Y:S01]  /*2d50*/  LDL.64 R32, [R1+0x90] ;  /* 0x0000900001207983 */ /* 0x000f620000100a00 */
[----:B---3--:R-:W-:-:S03]  /*2d60*/  IMAD.WIDE R14, R2, 0x2, R28 ;  /* 0x00000002020e7825 */ /* 0x008fc600078e021c */
[----:B------:R-:W3:Y:S01]  /*2d70*/  LDL.64 R28, [R1+0x10] ;  /* 0x00001000011c7983 */ /* 0x000ee20000100a00 */
[----:B------:R-:W-:-:S03]  /*2d80*/  IMAD.WIDE R10, R2, 0x2, R172 ;  /* 0x00000002020a7825 */ /* 0x000fc600078e02ac */
[----:B------:R0:W3:Y:S01]  /*2d90*/  LDG.E.U16 R14, [R14.64] ;  /* 0x0000000a0e0e7981 */ /* 0x0000e2000c1e1500 */
[----:B------:R-:W-:-:S03]  /*2da0*/  IMAD.WIDE R24, R2, 0x2, R76 ;  /* 0x0000000202187825 */ /* 0x000fc600078e024c */
[----:B------:R1:W3:Y:S01]  /*2db0*/  LDG.E.U16 R79, [R10.64] ;  /* 0x0000000a0a4f7981 */ /* 0x0002e2000c1e1500 */
[----:B------:R-:W-:-:S03]  /*2dc0*/  IMAD.WIDE R16, R2, 0x2, R58 ;  /* 0x0000000202107825 */ /* 0x000fc600078e023a */
[----:B------:R0:W3:Y:S01]  /*2dd0*/  LDG.E.U16 R24, [R24.64] ;  /* 0x0000000a18187981 */ /* 0x0000e2000c1e1500 */
[----:B------:R-:W-:-:S03]  /*2de0*/  IMAD.WIDE R18, R2, 0x2, R66 ;  /* 0x0000000202127825 */ /* 0x000fc600078e0242 */
[----:B------:R0:W3:Y:S01]  /*2df0*/  LDG.E.U16 R47, [R16.64] ;  /* 0x0000000a102f7981 */ /* 0x0000e2000c1e1500 */
[----:B-1----:R-:W-:-:S03]  /*2e00*/  IMAD.WIDE R10, R2, 0x2, R62 ;  /* 0x00000002020a7825 */ /* 0x002fc600078e023e */
[----:B------:R1:W3:Y:S01]  /*2e10*/  LDG.E.U16 R64, [R64.64] ;  /* 0x0000000a40407981 */ /* 0x0002e2000c1e1500 */
[----:B------:R-:W-:-:S03]  /*2e20*/  IMAD.WIDE R80, R2, 0x2, R54 ;  /* 0x0000000202507825 */ /* 0x000fc600078e0236 */
[----:B0-----:R0:W3:Y:S01]  /*2e30*/  LDG.E.U16 R25, [R10.64] ;  /* 0x0000000a0a197981 */ /* 0x0010e2000c1e1500 */
[----:B------:R-:W-:-:S03]  /*2e40*/  IMAD.WIDE R76, R2, 0x2, R60 ;  /* 0x00000002024c7825 */ /* 0x000fc600078e023c */
[----:B------:R1:W3:Y:S01]  /*2e50*/  LDG.E.U16 R55, [R18.64] ;  /* 0x0000000a12377981 */ /* 0x0002e2000c1e1500 */
[----:B------:R-:W-:-:S03]  /*2e60*/  IMAD.WIDE R16, R2, 0x2, R48 ;  /* 0x0000000202107825 */ /* 0x000fc600078e0230 */
[----:B------:R2:W3:Y:S01]  /*2e70*/  LDG.E.U16 R80, [R80.64] ;  /* 0x0000000a50507981 */ /* 0x0004e2000c1e1500 */
[----:B0-----:R-:W-:-:S03]  /*2e80*/  IMAD.WIDE R10, R2, 0x2, R44 ;  /* 0x00000002020a7825 */ /* 0x001fc600078e022c */
[----:B------:R0:W3:Y:S01]  /*2e90*/  LDG.E.U16 R76, [R76.64] ;  /* 0x0000000a4c4c7981 */ /* 0x0000e2000c1e1500 */
[----:B-1----:R-:W-:-:S03]  /*2ea0*/  IMAD.WIDE R18, R2, 0x2, R38 ;  /* 0x0000000202127825 */ /* 0x002fc600078e0226 */
[----:B------:R1:W3:Y:S01]  /*2eb0*/  LDG.E.U16 R15, [R10.64] ;  /* 0x0000000a0a0f7981 */ /* 0x0002e2000c1e1500 */
[----:B------:R-:W-:-:S03]  /*2ec0*/  IMAD.WIDE R22, R2, 0x2, R72 ;  /* 0x0000000202167825 */ /* 0x000fc600078e0248 */
[----:B------:R1:W3:Y:S01]  /*2ed0*/  LDG.E.U16 R56, [R56.64] ;  /* 0x0000000a38387981 */ /* 0x0002e2000c1e1500 */
[----:B------:R-:W-:-:S03]  /*2ee0*/  IMAD.WIDE R20, R2, 0x2, R74 ;  /* 0x0000000202147825 */ /* 0x000fc600078e024a */
[----:B0-----:R0:W3:Y:S01]  /*2ef0*/  LDG.E.U16 R77, [R16.64] ;  /* 0x0000000a104d7981 */ /* 0x0010e2000c1e1500 */
[----:B-1----:R-:W-:-:S03]  /*2f00*/  IMAD.WIDE R10, R2, 0x2, R248 ;  /* 0x00000002020a7825 */ /* 0x002fc600078e02f8 */
[----:B------:R1:W3:Y:S04]  /*2f10*/  LDG.E.U16 R59, [R22.64] ;  /* 0x0000000a163b7981 */ /* 0x0002e8000c1e1500 */
[----:B------:R1:W3:Y:S01]  /*2f20*/  LDG.E.U16 R67, [R20.64] ;  /* 0x0000000a14437981 */ /* 0x0002e2000c1e1500 */
[----:B0-----:R-:W-:-:S03]  /*2f30*/  IMAD.WIDE R16, R2, 0x2, R250 ;  /* 0x0000000202107825 */ /* 0x001fc600078e02fa */
[----:B------:R0:W3:Y:S01]  /*2f40*/  LDG.E.U16 R66, [R10.64] ;  /* 0x0000000a0a427981 */ /* 0x0000e2000c1e1500 */
[----:B-1----:R-:W-:-:S03]  /*2f50*/  IMAD.WIDE R22, R2, 0x2, R42 ;  /* 0x0000000202167825 */ /* 0x002fc600078e022a */
[----:B------:R1:W3:Y:S01]  /*2f60*/  LDG.E.U16 R78, [R16.64] ;  /* 0x0000000a104e7981 */ /* 0x0002e2000c1e1500 */
[----:B------:R-:W-:-:S03]  /*2f70*/  IMAD.WIDE R20, R2, 0x2, R40 ;  /* 0x0000000202147825 */ /* 0x000fc600078e0228 */
[----:B------:R5:W3:Y:S04]  /*2f80*/  LDG.E.U16 R65, [R22.64] ;  /* 0x0000000a16417981 */ /* 0x000ae8000c1e1500 */
[----:B------:R0:W3:Y:S01]  /*2f90*/  LDG.E.U16 R57, [R20.64] ;  /* 0x0000000a14397981 */ /* 0x0000e2000c1e1500 */
[----:B-1----:R-:W-:-:S03]  /*2fa0*/  IMAD.WIDE R16, R2, 0x2, R244 ;  /* 0x0000000202107825 */ /* 0x002fc600078e02f4 */
[----:B------:R1:W3:Y:S01]  /*2fb0*/  LDG.E.U16 R52, [R52.64] ;  /* 0x0000000a34347981 */ /* 0x0002e2000c1e1500 */
[----:B0-----:R-:W-:-:S03]  /*2fc0*/  IMAD.WIDE R10, R2, 0x2, R34 ;  /* 0x00000002020a7825 */ /* 0x001fc600078e0222 */
[----:B------:R0:W3:Y:S01]  /*2fd0*/  LDG.E.U16 R54, [R16.64] ;  /* 0x0000000a10367981 */ /* 0x0000e2000c1e1500 */
[----:B------:R-:W-:-:S03]  /*2fe0*/  IMAD.WIDE R20, R2, 0x2, R36 ;  /* 0x0000000202147825 */ /* 0x000fc600078e0224 */
[----:B------:R0:W3:Y:S01]  /*2ff0*/  LDG.E.U16 R11, [R10.64] ;  /* 0x0000000a0a0b7981 */ /* 0x0000e2000c1e1500 */
[----:B------:R-:W-:-:S03]  /*3000*/  IMAD.WIDE R44, R2, 0x2, R242 ;  /* 0x00000002022c7825 */ /* 0x000fc600078e02f2 */
[----:B-1----:R2:W3:Y:S01]  /*3010*/  LDG.E.U16 R53, [R20.64] ;  /* 0x0000000a14357981 */ /* 0x0024e2000c1e1500 */
[----:B0-----:R-:W-:-:S03]  /*3020*/  IMAD.WIDE R16, R2, 0x2, R240 ;  /* 0x0000000202107825 */ /* 0x001fc600078e02f0 */
[----:B------:R0:W3:Y:S04]  /*3030*/  LDG.E.U16 R44, [R44.64] ;  /* 0x0000000a2c2c7981 */ /* 0x0000e8000c1e1500 */
[----:B------:R1:W3:Y:S04]  /*3040*/  LDG.E.U16 R10, [R16.64] ;  /* 0x0000000a100a7981 */ /* 0x0002e8000c1e1500 */
[----:B------:R-:W-:Y:S04]  /*3050*/  LDSM.16.MT88.4 R200, [R3] ;  /* 0x0000000003c8783b */ /* 0x000fe80000004200 */
[----:B------:R-:W0:Y:S04]  /*3060*/  LDSM.16.M88.4 R124, [R6+0x2000] ;  /* 0x00200000067c783b */ /* 0x000e280000000200 */
[----:B------:R-:W-:Y:S04]  /*3070*/  LDSM.16.M88.4 R176, [R6+0x2600] ;  /* 0x0026000006b0783b */ /* 0x000fe80000000200 */
[----:B------:R-:W-:Y:S04]  /*3080*/  LDSM.16.M88.4 R60, [R6+0x2800] ;  /* 0x00280000063c783b */ /* 0x000fe80000000200 */
[----:B------:R-:W-:Y:S04]  /*3090*/  LDSM.16.M88.4 R116, [R6+0x2a00] ;  /* 0x002a00000674783b */ /* 0x000fe80000000200 */
[----:B------:R-:W-:Y:S04]  /*30a0*/  LDSM.16.MT88.4 R84, [R3+0x1000] ;  /* 0x001000000354783b */ /* 0x000fe80000004200 */
[----:B------:R-:W-:Y:S04]  /*30b0*/  LDSM.16.MT88.4 R196, [R3+0x80] ;  /* 0x0000800003c4783b */ /* 0x000fe80000004200 */
[----:B------:R-:W-:Y:S04]  /*30c0*/  LDSM.16.M88.4 R108, [R6+0x2c00] ;  /* 0x002c0000066c783b */ /* 0x000fe80000000200 */
[----:B------:R-:W-:Y:S04]  /*30d0*/  LDSM.16.MT88.4 R40, [R3+0x1080] ;  /* 0x001080000328783b */ /* 0x000fe80000004200 */
[----:B------:R-:W-:Y:S04]  /*30e0*/  LDSM.16.M88.4 R72, [R6+0x2e00] ;  /* 0x002e00000648783b */ /* 0x000fe80000000200 */
[----:B------:R-:W-:Y:S04]  /*30f0*/  LDSM.16.M88.4 R148, [R6+0x3000] ;  /* 0x003000000694783b */ /* 0x000fe80000000200 */
[----:B------:R-:W-:Y:S04]  /*3100*/  LDSM.16.M88.4 R120, [R6+0x3200] ;  /* 0x003200000678783b */ /* 0x000fe80000000200 */
[----:B------:R-:W-:Y:S04]  /*3110*/  LDSM.16.M88.4 R112, [R6+0x3400] ;  /* 0x003400000670783b */ /* 0x000fe80000000200 */
[----:B------:R-:W-:Y:S04]  /*3120*/  LDSM.16.M88.4 R88, [R6+0x3600] ;  /* 0x003600000658783b */ /* 0x000fe80000000200 */
[----:B------:R-:W-:Y:S04]  /*3130*/  LDSM.16.M88.4 R140, [R6+0x3800] ;  /* 0x00380000068c783b */ /* 0x000fe80000000200 */
[----:B------:R-:W-:Y:S01]  /*3140*/  LDSM.16.M88.4 R48, [R6+0x3c00] ;  /* 0x003c00000630783b */ /* 0x000fe20000000200 */
[----:B----4-:R-:W-:-:S06]  /*3150*/  IMAD.WIDE R26, R2, 0x2, R26 ;  /* 0x00000002021a7825 */ /* 0x010fcc00078e021a */
[----:B------:R4:W3:Y:S04]  /*3160*/  LDG.E.U16 R26, [R26.64] ;  /* 0x0000000a1a1a7981 */ /* 0x0008e8000c1e1500 */
[----:B----4-:R4:W3:Y:S02]  /*3170*/  LDG.E.U16 R27, [R18.64] ;  /* 0x0000000a121b7981 */ /* 0x0108e4000c1e1500 */
[----:B----4-:R-:W-:-:S05]  /*3180*/  IMAD.WIDE R18, R2, 0x2, R246 ;  /* 0x0000000202127825 */ /* 0x010fca00078e02f6 */
[----:B------:R3:W4:Y:S01]  /*3190*/  LDG.E.U16 R58, [R18.64] ;  /* 0x0000000a123a7981 */ /* 0x000722000c1e1500 */
[----:B--2---:R-:W-:-:S04]  /*31a0*/  IMAD.WIDE R20, R2, 0x2, R30 ;  /* 0x0000000202147825 */ /* 0x004fc800078e021e */
[C---:B-----5:R-:W-:Y:S01]  /*31b0*/  IMAD.WIDE R22, R2.reuse, 0x2, R32 ;  /* 0x0000000202167825 */ /* 0x060fe200078e0220 */
[----:B------:R2:W5:Y:S03]  /*31c0*/  LDG.E.U16 R46, [R20.64] ;  /* 0x0000000a142e7981 */ /* 0x000566000c1e1500 */
[----:B---3--:R-:W-:Y:S01]  /*31d0*/  IMAD.WIDE R18, R2, 0x2, R28 ;  /* 0x0000000202127825 */ /* 0x008fe200078e021c */
[----:B0-----:R2:W3:Y:S04]  /*31e0*/  LDG.E.U16 R45, [R22.64] ;  /* 0x0000000a162d7981 */ /* 0x0014e8000c1e1500 */
[----:B------:R1:W5:Y:S04]  /*31f0*/  LDG.E.U16 R9, [R18.64] ;  /* 0x0000000a12097981 */ /* 0x000368000c1e1500 */
[----:B------:R-:W0:Y:S04]  /*3200*/  LDSM.16.M88.4 R32, [R6+0x2200] ;  /* 0x002200000620783b */ /* 0x000e280000000200 */
[----:B------:R-:W-:Y:S04]  /*3210*/  LDSM.16.M88.4 R28, [R6+0x3a00] ;  /* 0x003a0000061c783b */ /* 0x000fe80000000200 */
[----:B-1----:R-:W1:Y:S04]  /*3220*/  LDSM.16.M88.4 R16, [R6+0x2400] ;  /* 0x002400000610783b */ /* 0x002e680000000200 */
[----:B--2---:R-:W2:Y:S04]  /*3230*/  LDSM.16.M88.4 R20, [R6+0x3e00] ;  /* 0x003e00000614783b */ /* 0x004ea80000000200 */
[----:B------:R-:W-:Y:S01]  /*3240*/  BAR.SYNC.DEFER_BLOCKING 0x0 ;  /* 0x0000000000007b1d */ /* 0x000fe20000010000 */
[----:B------:R-:W-:-:S02]  /*3250*/  LOP3.LUT R81, R0, 0x10, RZ, 0x3c, !PT ;  /* 0x0000001000517812 */ /* 0x000fc400078e3cff */
[----:B------:R-:W-:-:S03]  /*3260*/  LOP3.LUT R82, R0, 0x20, RZ, 0x3c, !PT ;  /* 0x0000002000527812 */ /* 0x000fc600078e3cff */
[----:B------:R-:W-:Y:S04]  /*3270*/  STS.U16 [R0+0x2000], R79 ;  /* 0x0020004f00007388 */ /* 0x000fe80000000400 */
[----:B------:R-:W-:Y:S04]  /*3280*/  STS.U16 [R0+0x2800], R80 ;  /* 0x0028005000007388 */ /* 0x000fe80000000400 */
[----:B------:R-:W-:Y:S04]  /*3290*/  STS.U16 [R0+0x3000], R14 ;  /* 0x0030000e00007388 */ /* 0x000fe80000000400 */
[----:B------:R-:W-:Y:S04]  /*32a0*/  STS.U16 [R0+0x3800], R15 ;  /* 0x0038000f00007388 */ /* 0x000fe80000000400 */
[----:B------:R-:W-:Y:S04]  /*32b0*/  STS.U16 [R81+0x2100], R12 ;  /* 0x0021000c51007388 */ /* 0x000fe80000000400 */
[----:B------:R1:W-:Y:S01]  /*32c0*/  STS.U16 [R81+0x2900], R13 ;  /* 0x0029000d51007388 */ /* 0x0003e20000000400 */
[C---:B------:R-:W-:Y:S08]  /*32d0*/  HMMA.16816.F32.BF16 R36, R200.reuse, R124, RZ ;  /* 0x0000007cc824723c */ /* 0x040ff000000418ff */
[C---:B0-----:R-:W-:Y:S08]  /*32e0*/  HMMA.16816.F32.BF16 R104, R200.reuse, R32, RZ ;  /* 0x00000020c868723c */ /* 0x041ff000000418ff */
[C---:B-1----:R-:W-:Y:S08]  /*32f0*/  HMMA.16816.F32.BF16 R12, R200.reuse, R16, RZ ;  /* 0x00000010c80c723c */ /* 0x042ff000000418ff */
[C---:B------:R-:W-:Y:S08]  /*3300*/  HMMA.16816.F32.BF16 R168, R200.reuse, R60, RZ ;  /* 0x0000003cc8a8723c */ /* 0x040ff000000418ff */
[C---:B------:R-:W-:Y:S08]  /*3310*/  HMMA.16816.F32.BF16 R136, R200.reuse, R116, RZ ;  /* 0x00000074c888723c */ /* 0x040ff000000418ff */
[C---:B------:R-:W-:Y:S08]  /*3320*/  HMMA.16816.F32.BF16 R96, R200.reuse, R108, RZ ;  /* 0x0000006cc860723c */ /* 0x040ff000000418ff */
[C---:B------:R-:W-:Y:S08]  /*3330*/  HMMA.16816.F32.BF16 R92, R200.reuse, R72, RZ ;  /* 0x00000048c85c723c */ /* 0x040ff000000418ff */
[----:B------:R-:W-:Y:S08]  /*3340*/  HMMA.16816.F32.BF16 R100, R200, R148, RZ ;  /* 0x00000094c864723c */ /* 0x000ff000000418ff */
[C---:B------:R-:W-:Y:S08]  /*3350*/  HMMA.16816.F32.BF16 R36, R84.reuse, R126, R36 ;  /* 0x0000007e5424723c */ /* 0x040ff00000041824 */
[----:B------:R-:W-:Y:S01]  /*3360*/  HMMA.16816.F32.BF16 R104, R84, R34, R104 ;  /* 0x000000225468723c */ /* 0x000fe20000041868 */
        /* <DEDUP_REMOVED lines=16> */
[----:B----4-:R0:W-:Y:S04]  /*3470*/  STS.U16 [R82+0x3c00], R58 ;  /* 0x003c003a52007388 */ /* 0x0101e80000000400 */
        /* <DEDUP_REMOVED lines=9> */
[----:B------:R-:W-:Y:S01]  /*3510*/  STS.U16 [R82+0x3e00], R44 ;  /* 0x003e002c52007388 */ /* 0x000fe20000000400 */
[C---:B------:R-:W-:Y:S03]  /*3520*/  HMMA.16816.F32.BF16 R24, R200.reuse, R176, RZ ;  /* 0x000000b0c818723c */ /* 0x040fe600000418ff */
[----:B---3--:R-:W-:Y:S05]  /*3530*/  STS.U16 [R81+0x2700], R45 ;  /* 0x0027002d51007388 */ /* 0x008fea0000000400 */
[C---:B------:R-:W-:Y:S01]  /*3540*/  HMMA.16816.F32.BF16 R76, R200.reuse, R120, RZ ;  /* 0x00000078c84c723c */ /* 0x040fe200000418ff */
[----:B-----5:R0:W-:Y:S04]  /*3550*/  STS.U16 [R81+0x2f00], R46 ;  /* 0x002f002e51007388 */ /* 0x0201e80000000400 */
[----:B------:R-:W-:Y:S03]  /*3560*/  STS.U16 [R81+0x3700], R9 ;  /* 0x0037000951007388 */ /* 0x000fe60000000400 */
[C---:B------:R-:W-:Y:S01]  /*3570*/  HMMA.16816.F32.BF16 R64, R200.reuse, R112, RZ ;  /* 0x00000070c840723c */ /* 0x040fe200000418ff */
[----:B------:R1:W-:Y:S07]  /*3580*/  STS.U16 [R81+0x3f00], R10 ;  /* 0x003f000a51007388 */ /* 0x0003ee0000000400 */
[C---:B------:R-:W-:Y:S08]  /*3590*/  HMMA.16816.F32.BF16 R56, R200.reuse, R88, RZ ;  /* 0x00000058c838723c */ /* 0x040ff000000418ff */
[C---:B0-----:R-:W-:Y:S08]  /*35a0*/  HMMA.16816.F32.BF16 R44, R200.reuse, R140, RZ ;  /* 0x0000008cc82c723c */ /* 0x041ff000000418ff */
[C---:B-1----:R-:W-:Y:S08]  /*35b0*/  HMMA.16816.F32.BF16 R80, R200.reuse, R28, RZ ;  /* 0x0000001cc850723c */ /* 0x042ff000000418ff */
[C---:B------:R-:W-:Y:S08]  /*35c0*/  HMMA.16816.F32.BF16 R52, R200.reuse, R48, RZ ;  /* 0x00000030c834723c */ /* 0x040ff000000418ff */
[----:B--2---:R-:W-:Y:S08]  /*35d0*/  HMMA.16816.F32.BF16 R200, R200, R20, RZ ;  /* 0x00000014c8c8723c */ /* 0x004ff000000418ff */
[C---:B------:R-:W-:Y:S08]  /*35e0*/  HMMA.16816.F32.BF16 R12, R84.reuse, R18, R12 ;  /* 0x00000012540c723c */ /* 0x040ff0000004180c */
        /* <DEDUP_REMOVED lines=12> */
[----:B------:R-:W-:Y:S08]  /*36b0*/  HMMA.16816.F32.BF16 R84, R84, R22, R200 ;  /* 0x000000165454723c */ /* 0x000ff000000418c8 */
[----:B------:R-:W-:Y:S11]  /*36c0*/  HMMA.16816.F32.BF16 R200, R196, R124, RZ ;  /* 0x0000007cc4c8723c */ /* 0x000ff600000418ff */
[----:B------:R-:W-:Y:S11]  /*36d0*/  @!UPT UIADD3 URZ, URZ, URZ, URZ ;  /* 0x0000003f3f3ff290 */ /* 0x000ff6000fffe03f */
[----:B------:R-:W-:Y:S02]  /*36e0*/  @!UPT UIADD3 URZ, URZ, URZ, URZ ;  /* 0x0000003f3f3ff290 */ /* 0x000fe4000fffe03f */
        /* <DEDUP_REMOVED lines=45> */
[----:B------:R-:W-:Y:S01]  /*39c0*/  HMMA.16816.F32.BF16 R200, R196, R140, RZ ;  /* 0x0000008cc4c8723c */ /* 0x000fe200000418ff */
[----:B------:R-:W0:Y:S11]  /*39d0*/  S2R R174, SR_TID.X ;  /* 0x0000000000ae7919 */ /* 0x000e360000002100 */
[----:B------:R-:W-:Y:S11]  /*39e0*/  @!UPT UIADD3 URZ, URZ, URZ, URZ ;  /* 0x0000003f3f3ff290 */ /* 0x000ff6000fffe03f */
[----:B------:R-:W-:Y:S01]  /*39f0*/  @!UPT UIADD3 URZ, URZ, URZ, URZ ;  /* 0x0000003f3f3ff290 */ /* 0x000fe2000fffe03f */
[----:B------:R-:W-:Y:S08]  /*3a00*/  HMMA.16816.F32.BF16 R140, R40, R142, R200 ;  /* 0x0000008e288c723c */ /* 0x000ff000000418c8 */
[----:B------:R-:W-:Y:S01]  /*3a10*/  HMMA.16816.F32.BF16 R200, R196, R28, RZ ;  /* 0x0000001cc4c8723c */ /* 0x000fe200000418ff */
[----:B0-----:R-:W-:Y:S11]  /*3a20*/  LOP3.LUT R9, R174, 0x3, RZ, 0xc0, !PT ;  /* 0x00000003ae097812 */ /* 0x001ff600078ec0ff */
[----:B------:R-:W-:Y:S11]  /*3a30*/  @!UPT UIADD3 URZ, URZ, URZ, URZ ;  /* 0x0000003f3f3ff290 */ /* 0x000ff6000fffe03f */
[----:B------:R-:W-:Y:S01]  /*3a40*/  @!UPT UIADD3 URZ, URZ, URZ, URZ ;  /* 0x0000003f3f3ff290 */ /* 0x000fe2000fffe03f */
[----:B------:R-:W-:Y:S08]  /*3a50*/  HMMA.16816.F32.BF16 R28, R40, R30, R200 ;  /* 0x0000001e281c723c */ /* 0x000ff000000418c8 */
[C---:B------:R-:W-:Y:S08]  /*3a60*/  HMMA.16816.F32.BF16 R200, R196.reuse, R48, RZ ;  /* 0x00000030c4c8723c */ /* 0x040ff000000418ff */
[----:B------:R-:W-:Y:S01]  /*3a70*/  HMMA.16816.F32.BF16 R196, R196, R20, RZ ;  /* 0x00000014c4c4723c */ /* 0x000fe200000418ff */
[----:B------:R-:W-:Y:S01]  /*3a80*/  IADD3 R174, R7, 0x48, RZ ;  /* 0x0000004807ae7810 */ /* 0x000fe20007ffe0ff */
[----:B------:R-:W-:Y:S11]  /*3a90*/  FMUL R105, R105, c[0x0][0x188] ;  /* 0x0000620069697a20 */ /* 0x000ff60000400000 */
[----:B------:R-:W-:Y:S03]  /*3aa0*/  @!UPT UIADD3 URZ, URZ, URZ, URZ ;  /* 0x0000003f3f3ff290 */ /* 0x000fe6000fffe03f */
[----:B------:R-:W-:Y:S07]  /*3ab0*/  HMMA.16816.F32.BF16 R48, R40, R50, R200 ;  /* 0x000000322830723c */ /* 0x000fee00000418c8 */
[----:B------:R-:W-:-:S04]  /*3ac0*/  LEA R203, P0, R9, UR4, 0x1 ;  /* 0x0000000409cb7c11 */ /* 0x000fc8000f8008ff */
[----:B------:R-:W-:Y:S02]  /*3ad0*/  IADD3 R9, P2, R203, 0x9, RZ ;  /* 0x00000009cb097810 */ /* 0x000fe40007f5e0ff */
[----:B------:R-:W-:Y:S02]  /*3ae0*/  IADD3.X R204, RZ, UR5, RZ, P0, !PT ;  /* 0x00000005ffcc7c10 */ /* 0x000fe400087fe4ff */
[----:B------:R-:W-:-:S03]  /*3af0*/  ISETP.GT.U32.AND P1, PT, R9, R7, PT ;  /* 0x000000070900720c */ /* 0x000fc60003f24070 */
[--C-:B------:R-:W-:Y:S01]  /*3b00*/  IMAD.X R10, RZ, RZ, R204.reuse, P2 ;  /* 0x000000ffff0a7224 */ /* 0x100fe200010e06cc */
[----:B------:R-:W-:Y:S02]  /*3b10*/  IADD3 R11, P2, R203, 0x10, RZ ;  /* 0x00000010cb0b7810 */ /* 0x000fe40007f5e0ff */
[-C--:B------:R-:W-:Y:S01]  /*3b20*/  ISETP.GT.U32.AND P3, PT, R9, R239.reuse, PT ;  /* 0x000000ef0900720c */ /* 0x080fe20003f64070 */
[----:B------:R-:W-:Y:S01]  /*3b30*/  FMUL R107, R107, c[0x0][0x188] ;  /* 0x000062006b6b7a20 */ /* 0x000fe20000400000 */
[C---:B------:R-:W-:Y:S02]  /*3b40*/  ISETP.GT.U32.AND P4, PT, R9.reuse, R252, PT ;  /* 0x000000fc0900720c */ /* 0x040fe40003f84070 */
[-C--:B------:R-:W-:Y:S01]  /*3b50*/  ISETP.GT.U32.AND P5, PT, R9, R174.reuse, PT ;  /* 0x000000ae0900720c */ /* 0x080fe20003fa4070 */
[----:B------:R-:W-:Y:S01]  /*3b60*/  IMAD.X R9, RZ, RZ, R204, P2 ;  /* 0x000000ffff097224 */ /* 0x000fe200010e06cc */
[C---:B------:R-:W-:Y:S02]  /*3b70*/  ISETP.GT.U32.AND.EX P1, PT, R10.reuse, RZ, PT, P1 ;  /* 0x000000ff0a00720c */ /* 0x040fe40003f24110 */
[----:B------:R-:W-:Y:S01]  /*3b80*/  ISETP.GT.U32.AND.EX P3, PT, R10, RZ, PT, P3 ;  /* 0x000000ff0a00720c */ /* 0x000fe20003f64130 */
[----:B------:R-:W-:Y:S01]  /*3b90*/  HMMA.16816.F32.BF16 R40, R40, R22, R196 ;  /* 0x000000162828723c */ /* 0x000fe200000418c4 */
[----:B------:R-:W-:Y:S01]  /*3ba0*/  ISETP.GT.U32.AND P0, PT, R11, R239, PT ;  /* 0x000000ef0b00720c */ /* 0x000fe20003f04070 */
[----:B------:R-:W-:Y:S01]  /*3bb0*/  FMUL R33, R33, c[0x0][0x188] ;  /* 0x0000620021217a20 */ /* 0x000fe20000400000 */
[----:B------:R-:W-:Y:S01]  /*3bc0*/  ISETP.GT.U32.AND P6, PT, R11, R7, PT ;  /* 0x000000070b00720c */ /* 0x000fe20003fc4070 */
[----:B------:R-:W-:Y:S01]  /*3bd0*/  FMUL R35, R35, c[0x0][0x188] ;  /* 0x0000620023237a20 */ /* 0x000fe20000400000 */
[----:B------:R-:W-:Y:S01]  /*3be0*/  ISETP.GT.U32.AND P2, PT, R11, R174, PT ;  /* 0x000000ae0b00720c */ /* 0x000fe20003f44070 */
[----:B------:R-:W-:Y:S01]  /*3bf0*/  FMUL R14, R14, c[0x0][0x188] ;  /* 0x000062000e0e7a20 */ /* 0x000fe20000400000 */
[----:B------:R-:W-:-:S02]  /*3c00*/  FSEL R199, R105, -INF , !P1 ;  /* 0xff80000069c77808 */ /* 0x000fc40004800000 */
[----:B------:R-:W-:Y:S02]  /*3c10*/  ISETP.GT.U32.AND P1, PT, R11, R252, PT ;  /* 0x000000fc0b00720c */ /* 0x000fe40003f24070 */
[C---:B------:R-:W-:Y:S02]  /*3c20*/  ISETP.GT.U32.AND.EX P4, PT, R10.reuse, RZ, PT, P4 ;  /* 0x000000ff0a00720c */ /* 0x040fe40003f84140 */
[----:B------:R-:W-:Y:S02]  /*3c30*/  ISETP.GT.U32.AND.EX P5, PT, R10, RZ, PT, P5 ;  /* 0x000000ff0a00720c */ /* 0x000fe40003fa4150 */
[----:B------:R-:W-:Y:S02]  /*3c40*/  FSEL R197, R107, -INF , !P3 ;  /* 0xff8000006bc57808 */ /* 0x000fe40005800000 */
[----:B------:R-:W-:Y:S02]  /*3c50*/  IADD3 R10, P3, R203, 0x11, RZ ;  /* 0x00000011cb0a7810 */ /* 0x000fe40007f7e0ff */
[C---:B------:R-:W-:Y:S01]  /*3c60*/  ISETP.GT.U32.AND.EX P0, PT, R9.reuse, RZ, PT, P0 ;  /* 0x000000ff0900720c */ /* 0x040fe20003f04100 */
[----:B------:R-:W-:Y:S01]  /*3c70*/  FMUL R12, R12, c[0x0][0x188] ;  /* 0x000062000c0c7a20 */ /* 0x000fe20000400000 */
[----:B------:R-:W-:-:S02]  /*3c80*/  ISETP.GT.U32.AND.EX P6, PT, R9, RZ, PT, P6 ;  /* 0x000000ff0900720c */ /* 0x000fc40003fc4160 */
[----:B------:R-:W-:Y:S02]  /*3c90*/  FSEL R191, R33, -INF , !P4 ;  /* 0xff80000021bf7808 */ /* 0x000fe40006000000 */
[----:B------:R-:W-:Y:S02]  /*3ca0*/  FSEL R184, R35, -INF , !P5 ;  /* 0xff80000023b87808 */ /* 0x000fe40006800000 */
[C---:B------:R-:W-:Y:S02]  /*3cb0*/  ISETP.GT.U32.AND.EX P1, PT, R9.reuse, RZ, PT, P1 ;  /* 0x000000ff0900720c */ /* 0x040fe40003f24110 */
[----:B------:R-:W-:Y:S01]  /*3cc0*/  ISETP.GT.U32.AND.EX P2, PT, R9, RZ, PT, P2 ;  /* 0x000000ff0900720c */ /* 0x000fe20003f44120 */
[----:B------:R-:W-:Y:S01]  /*3cd0*/  FMUL R9, R18, c[0x0][0x188] ;  /* 0x0000620012097a20 */ /* 0x000fe20000400000 */
[----:B------:R-:W-:Y:S01]  /*3ce0*/  ISETP.GT.U32.AND P4, PT, R10, R7, PT ;  /* 0x000000070a00720c */ /* 0x000fe20003f84070 */
[----:B------:R-:W-:Y:S01]  /*3cf0*/  FMUL R16, R16, c[0x0][0x188] ;  /* 0x0000620010107a20 */ /* 0x000fe20000400000 */
[----:B------:R-:W-:-:S02]  /*3d00*/  ISETP.GT.U32.AND P5, PT, R10, R239, PT ;  /* 0x000000ef0a00720c */ /* 0x000fc40003fa4070 */
[----:B------:R-:W-:Y:S02]  /*3d10*/  IADD3.X R11, RZ, R204, RZ, P3, !PT ;  /* 0x000000ccff0b7210 */ /* 0x000fe40001ffe4ff */
[----:B------:R-:W-:Y:S02]  /*3d20*/  FSEL R14, R14, -INF , !P0 ;  /* 0xff8000000e0e7808 */ /* 0x000fe40004000000 */
[----:B------:R-:W-:Y:S01]  /*3d30*/  IADD3 R18, P0, R203, 0x18, RZ ;  /* 0x00000018cb127810 */ /* 0x000fe20007f1e0ff */
[----:B------:R-:W-:Y:S01]  /*3d40*/  FMUL R13, R13, c[0x0][0x188] ;  /* 0x000062000d0d7a20 */ /* 0x000fe20000400000 */
[----:B------:R-:W-:Y:S01]  /*3d50*/  FSEL R12, R12, -INF , !P6 ;  /* 0xff8000000c0c7808 */ /* 0x000fe20007000000 */
[----:B------:R-:W-:Y:S01]  /*3d60*/  FMUL R15, R15, c[0x0][0x188] ;  /* 0x000062000f0f7a20 */ /* 0x000fe20000400000 */
[C---:B------:R-:W-:Y:S02]  /*3d70*/  ISETP.GT.U32.AND P6, PT, R10.reuse, R252, PT ;  /* 0x000000fc0a00720c */ /* 0x040fe40003fc4070 */
[----:B------:R-:W-:-:S02]  /*3d80*/  ISETP.GT.U32.AND P3, PT, R10, R174, PT ;  /* 0x000000ae0a00720c */ /* 0x000fc40003f64070 */
[C---:B------:R-:W-:Y:S02]  /*3d90*/  ISETP.GT.U32.AND.EX P4, PT, R11.reuse, RZ, PT, P4 ;  /* 0x000000ff0b00720c */ /* 0x040fe40003f84140 */
[----:B------:R-:W-:Y:S01]  /*3da0*/  ISETP.GT.U32.AND.EX P5, PT, R11, RZ, PT, P5 ;  /* 0x000000ff0b00720c */ /* 0x000fe20003fa4150 */
[----:B------:R-:W-:Y:S01]  /*3db0*/  IMAD.X R10, RZ, RZ, R204, P0 ;  /* 0x000000ffff0a7224 */ /* 0x000fe200000e06cc */
[----:B------:R-:W-:Y:S01]  /*3dc0*/  FSEL R16, R16, -INF , !P1 ;  /* 0xff80000010107808 */ /* 0x000fe20004800000 */
[----:B------:R-:W-:Y:S01]  /*3dd0*/  FMUL R17, R17, c[0x0][0x188] ;  /* 0x0000620011117a20 */ /* 0x000fe20000400000 */
[----:B------:R-:W-:Y:S02]  /*3de0*/  ISETP.GT.U32.AND P1, PT, R18, R7, PT ;  /* 0x000000071200720c */ /* 0x000fe40003f24070 */
[----:B------:R-:W-:Y:S02]  /*3df0*/  FSEL R9, R9, -INF , !P2 ;  /* 0xff80000009097808 */ /* 0x000fe40005000000 */
[----:B------:R-:W-:-:S02]  /*3e00*/  FSEL R22, R13, -INF , !P4 ;  /* 0xff8000000d167808 */ /* 0x000fc40006000000 */
[C---:B------:R-:W-:Y:S02]  /*3e10*/  ISETP.GT.U32.AND.EX P6, PT, R11.reuse, RZ, PT, P6 ;  /* 0x000000ff0b00720c */ /* 0x040fe40003fc4160 */
[----:B------:R-:W-:Y:S02]  /*3e20*/  ISETP.GT.U32.AND.EX P3, PT, R11, RZ, PT, P3 ;  /* 0x000000ff0b00720c */ /* 0x000fe40003f64130 */
[----:B------:R-:W-:Y:S01]  /*3e30*/  FSEL R21, R15, -INF , !P5 ;  /* 0xff8000000f157808 */ /* 0x000fe20006800000 */
[----:B------:R-:W-:Y:S01]  /*3e40*/  FMUL R19, R19, c[0x0][0x188] ;  /* 0x0000620013137a20 */ /* 0x000fe20000400000 */
[C---:B------:R-:W-:Y:S02]  /*3e50*/  ISETP.GT.U32.AND P2, PT, R18.reuse, R239, PT ;  /* 0x000000ef1200720c */ /* 0x040fe40003f44070 */
[C---:B------:R-:W-:Y:S02]  /*3e60*/  ISETP.GT.U32.AND P4, PT, R18.reuse, R252, PT ;  /* 0x000000fc1200720c */ /* 0x040fe40003f84070 */
[----:B------:R-:W-:Y:S01]  /*3e70*/  ISETP.GT.U32.AND P0, PT, R18, R174, PT ;  /* 0x000000ae1200720c */ /* 0x000fe20003f04070 */
[----:B------:R-:W-:Y:S01]  /*3e80*/  FMUL R18, R24, c[0x0][0x188] ;  /* 0x0000620018127a20 */ /* 0x000fe20000400000 */
[----:B------:R-:W-:-:S02]  /*3e90*/  IADD3 R11, P5, R203, 0x19, RZ ;  /* 0x00000019cb0b7810 */ /* 0x000fc40007fbe0ff */
[----:B------:R-:W-:Y:S02]  /*3ea0*/  ISETP.GT.U32.AND.EX P1, PT, R10, RZ, PT, P1 ;  /* 0x000000ff0a00720c */ /* 0x000fe40003f24110 */
[----:B------:R-:W-:Y:S01]  /*3eb0*/  FSEL R20, R17, -INF , !P6 ;  /* 0xff80000011147808 */ /* 0x000fe20007000000 */
[----:B------:R-:W-:Y:S01]  /*3ec0*/  FMUL R17, R26, c[0x0][0x188] ;  /* 0x000062001a117a20 */ /* 0x000fe20000400000 */
[----:B------:R-:W-:Y:S01]  /*3ed0*/  ISETP.GT.U32.AND.EX P2, PT, R10, RZ, PT, P2 ;  /* 0x000000ff0a00720c */ /* 0x000fe20003f44120 */
[----:B------:R-:W-:Y:S01]  /*3ee0*/  IMAD.X R13, RZ, RZ, R204, P5 ;  /* 0x000000ffff0d7224 */ /* 0x000fe200028e06cc */
[----:B------:R-:W-:Y:S02]  /*3ef0*/  ISETP.GT.U32.AND P6, PT, R11, R7, PT ;  /* 0x000000070b00720c */ /* 0x000fe40003fc4070 */
[----:B------:R-:W-:Y:S02]  /*3f00*/  FSEL R19, R19, -INF , !P3 ;  /* 0xff80000013137808 */ /* 0x000fe40005800000 */
[----:B------:R-:W-:-:S02]  /*3f10*/  FSEL R18, R18, -INF , !P1 ;  /* 0xff80000012127808 */ /* 0x000fc40004800000 */
[C---:B------:R-:W-:Y:S02]  /*3f20*/  ISETP.GT.U32.AND P3, PT, R11.reuse, R239, PT ;  /* 0x000000ef0b00720c */ /* 0x040fe40003f64070 */
[C---:B------:R-:W-:Y:S02]  /*3f30*/  ISETP.GT.U32.AND P1, PT, R11.reuse, R252, PT ;  /* 0x000000fc0b00720c */ /* 0x040fe40003f24070 */
[----:B------:R-:W-:Y:S01]  /*3f40*/  ISETP.GT.U32.AND P5, PT, R11, R174, PT ;  /* 0x000000ae0b00720c */ /* 0x000fe20003fa4070 */
[----:B------:R-:W-:Y:S01]  /*3f50*/  FMUL R15, R176, c[0x0][0x188] ;  /* 0x00006200b00f7a20 */ /* 0x000fe20000400000 */
[----:B------:R-:W-:Y:S01]  /*3f60*/  ISETP.GT.U32.AND.EX P4, PT, R10, RZ, PT, P4 ;  /* 0x000000ff0a00720c */ /* 0x000fe20003f84140 */
[----:B------:R-:W-:Y:S01]  /*3f70*/  FMUL R11, R178, c[0x0][0x188] ;  /* 0x00006200b20b7a20 */ /* 0x000fe20000400000 */
[----:B------:R-:W-:Y:S01]  /*3f80*/  ISETP.GT.U32.AND.EX P0, PT, R10, RZ, PT, P0 ;  /* 0x000000ff0a00720c */ /* 0x000fe20003f04100 */
[----:B------:R-:W-:Y:S01]  /*3f90*/  FMUL R10, R25, c[0x0][0x188] ;  /* 0x00006200190a7a20 */ /* 0x000fe20000400000 */
[----:B------:R-:W-:-:S02]  /*3fa0*/  FSEL R17, R17, -INF , !P2 ;  /* 0xff80000011117808 */ /* 0x000fc40005000000 */
[----:B------:R-:W-:Y:S02]  /*3fb0*/  ISETP.GT.U32.AND.EX P6, PT, R13, RZ, PT, P6 ;  /* 0x000000ff0d00720c */ /* 0x000fe40003fc4160 */
[----:B------:R-:W-:Y:S02]  /*3fc0*/  IADD3 R23, P2, R203, 0x20, RZ ;  /* 0x00000020cb177810 */ /* 0x000fe40007f5e0ff */
[C---:B------:R-:W-:Y:S02]  /*3fd0*/  ISETP.GT.U32.AND.EX P3, PT, R13.reuse, RZ, PT, P3 ;  /* 0x000000ff0d00720c */ /* 0x040fe40003f64130 */
[C---:B------:R-:W-:Y:S02]  /*3fe0*/  ISETP.GT.U32.AND.EX P1, PT, R13.reuse, RZ, PT, P1 ;  /* 0x000000ff0d00720c */ /* 0x040fe40003f24110 */
[----:B------:R-:W-:Y:S01]  /*3ff0*/  ISETP.GT.U32.AND.EX P5, PT, R13, RZ, PT, P5 ;  /* 0x000000ff0d00720c */ /* 0x000fe20003fa4150 */
[----:B------:R-:W-:Y:S01]  /*4000*/  FMUL R13, R27, c[0x0][0x188] ;  /* 0x000062001b0d7a20 */ /* 0x000fe20000400000 */
[----:B------:R-:W-:-:S02]  /*4010*/  FSEL R15, R15, -INF , !P4 ;  /* 0xff8000000f0f7808 */ /* 0x000fc40006000000 */
[----:B------:R-:W-:Y:S02]  /*4020*/  FSEL R11, R11, -INF , !P0 ;  /* 0xff8000000b0b7808 */ /* 0x000fe40004000000 */
[----:B------:R-:W-:Y:S02]  /*4030*/  FSEL R10, R10, -INF , !P6 ;  /* 0xff8000000a0a7808 */ /* 0x000fe40007000000 */
[----:B------:R-:W-:Y:S02]  /*4040*/  IADD3.X R25, RZ, R204, RZ, P2, !PT ;  /* 0x000000ccff197210 */ /* 0x000fe400017fe4ff */
[C---:B------:R-:W-:Y:S02]  /*4050*/  ISETP.GT.U32.AND P4, PT, R23.reuse, R7, PT ;  /* 0x000000071700720c */ /* 0x040fe40003f84070 */
[C---:B------:R-:W-:Y:S02]  /*4060*/  ISETP.GT.U32.AND P0, PT, R23.reuse, R239, PT ;  /* 0x000000ef1700720c */ /* 0x040fe40003f04070 */
[----:B------:R-:W-:-:S02]  /*4070*/  ISETP.GT.U32.AND P6, PT, R23, R252, PT ;  /* 0x000000fc1700720c */ /* 0x000fc40003fc4070 */
[----:B------:R-:W-:Y:S01]  /*4080*/  ISETP.GT.U32.AND P2, PT, R23, R174, PT ;  /* 0x000000ae1700720c */ /* 0x000fe20003f44070 */
[----:B------:R-:W-:Y:S01]  /*4090*/  FMUL R24, R177, c[0x0][0x188] ;  /* 0x00006200b1187a20 */ /* 0x000fe20000400000 */
[----:B------:R-:W-:Y:S01]  /*40a0*/  FSEL R13, R13, -INF , !P3 ;  /* 0xff8000000d0d7808 */ /* 0x000fe20005800000 */
[----:B------:R-:W-:Y:S01]  /*40b0*/  FMUL R23, R179, c[0x0][0x188] ;  /* 0x00006200b3177a20 */ /* 0x000fe20000400000 */
[----:B------:R-:W-:Y:S01]  /*40c0*/  IADD3 R26, P3, R203, 0x21, RZ ;  /* 0x00000021cb1a7810 */ /* 0x000fe20007f7e0ff */
[----:B------:R-:W-:Y:S01]  /*40d0*/  FMUL R168, R168, c[0x0][0x188] ;  /* 0x00006200a8a87a20 */ /* 0x000fe20000400000 */
[C---:B------:R-:W-:Y:S02]  /*40e0*/  ISETP.GT.U32.AND.EX P4, PT, R25.reuse, RZ, PT, P4 ;  /* 0x000000ff1900720c */ /* 0x040fe40003f84140 */
[C---:B------:R-:W-:Y:S02]  /*40f0*/  ISETP.GT.U32.AND.EX P0, PT, R25.reuse, RZ, PT, P0 ;  /* 0x000000ff1900720c */ /* 0x040fe40003f04100 */
[----:B------:R-:W-:-:S02]  /*4100*/  ISETP.GT.U32.AND.EX P6, PT, R25, RZ, PT, P6 ;  /* 0x000000ff1900720c */ /* 0x000fc40003fc4160 */
[----:B------:R-:W-:Y:S01]  /*4110*/  ISETP.GT.U32.AND.EX P2, PT, R25, RZ, PT, P2 ;  /* 0x000000ff1900720c */ /* 0x000fe20003f44120 */
[----:B------:R-:W-:Y:S01]  /*4120*/  FMUL R25, R170, c[0x0][0x188] ;  /* 0x00006200aa197a20 */ /* 0x000fe20000400000 */
[----:B------:R-:W-:Y:S01]  /*4130*/  FSEL R24, R24, -INF , !P1 ;  /* 0xff80000018187808 */ /* 0x000fe20004800000 */
[----:B------:R-:W-:Y:S01]  /*4140*/  IMAD.X R35, RZ, RZ, R204, P3 ;  /* 0x000000ffff237224 */ /* 0x000fe200018e06cc */
[----:B------:R-:W-:Y:S01]  /*4150*/  ISETP.GT.U32.AND P1, PT, R26, R7, PT ;  /* 0x000000071a00720c */ /* 0x000fe20003f24070 */
[----:B------:R-:W-:Y:S01]  /*4160*/  FMUL R27, R60, c[0x0][0x188] ;  /* 0x000062003c1b7a20 */ /* 0x000fe20000400000 */
[----:B------:R-:W-:Y:S02]  /*4170*/  FSEL R23, R23, -INF , !P5 ;  /* 0xff80000017177808 */ /* 0x000fe40006800000 */
[----:B------:R-:W-:Y:S02]  /*4180*/  FSEL R168, R168, -INF , !P4 ;  /* 0xff800000a8a87808 */ /* 0x000fe40006000000 */
[----:B------:R-:W-:-:S02]  /*4190*/  ISETP.GT.U32.AND P5, PT, R26, R239, PT ;  /* 0x000000ef1a00720c */ /* 0x000fc40003fa4070 */
[C---:B------:R-:W-:Y:S02]  /*41a0*/  ISETP.GT.U32.AND P4, PT, R26.reuse, R252, PT ;  /* 0x000000fc1a00720c */ /* 0x040fe40003f84070 */
[----:B------:R-:W-:Y:S02]  /*41b0*/  ISETP.GT.U32.AND P3, PT, R26, R174, PT ;  /* 0x000000ae1a00720c */ /* 0x000fe40003f64070 */
[----:B------:R-:W-:Y:S01]  /*41c0*/  FSEL R25, R25, -INF , !P0 ;  /* 0xff80000019197808 */ /* 0x000fe20004000000 */
[----:B------:R-:W-:Y:S01]  /*41d0*/  FMUL R26, R62, c[0x0][0x188] ;  /* 0x000062003e1a7a20 */ /* 0x000fe20000400000 */
[----:B------:R-:W-:Y:S01]  /*41e0*/  IADD3 R60, P0, R203, 0x28, RZ ;  /* 0x00000028cb3c7810 */ /* 0x000fe20007f1e0ff */
[----:B------:R-:W-:Y:S01]  /*41f0*/  FMUL R33, R169, c[0x0][0x188] ;  /* 0x00006200a9217a20 */ /* 0x000fe20000400000 */
[C---:B------:R-:W-:Y:S02]  /*4200*/  ISETP.GT.U32.AND.EX P1, PT, R35.reuse, RZ, PT, P1 ;  /* 0x000000ff2300720c */ /* 0x040fe40003f24110 */
[----:B------:R-:W-:-:S02]  /*4210*/  ISETP.GT.U32.AND.EX P5, PT, R35, RZ, PT, P5 ;  /* 0x000000ff2300720c */ /* 0x000fc40003fa4150 */
[C---:B------:R-:W-:Y:S02]  /*4220*/  ISETP.GT.U32.AND.EX P4, PT, R35.reuse, RZ, PT, P4 ;  /* 0x000000ff2300720c */ /* 0x040fe40003f84140 */
[----:B------:R-:W-:Y:S01]  /*4230*/  ISETP.GT.U32.AND.EX P3, PT, R35, RZ, PT, P3 ;  /* 0x000000ff2300720c */ /* 0x000fe20003f64130 */
[----:B------:R-:W-:Y:S01]  /*4240*/  FMUL R35, R171, c[0x0][0x188] ;  /* 0x00006200ab237a20 */ /* 0x000fe20000400000 */
[----:B------:R-:W-:Y:S01]  /*4250*/  FSEL R27, R27, -INF , !P6 ;  /* 0xff8000001b1b7808 */ /* 0x000fe20007000000 */
        /* <DEDUP_REMOVED lines=8> */
[----:B------:R-:W-:Y:S01]  /*42e0*/  FSEL R35, R35, -INF , !P5 ;  /* 0xff80000023237808 */ /* 0x000fe20006800000 */
[----:B------:R-:W-:Y:S01]  /*42f0*/  FMUL R61, R63, c[0x0][0x188] ;  /* 0x000062003f3d7a20 */ /* 0x000fe20000400000 */
[----:B------:R-:W-:Y:S01]  /*4300*/  ISETP.GT.U32.AND.EX P6, PT, R105, RZ, PT, P6 ;  /* 0x000000ff6900720c */ /* 0x000fe20003fc4160 */
[----:B------:R-:W-:Y:S01]  /*4310*/  FMUL R62, R136, c[0x0][0x188] ;  /* 0x00006200883e7a20 */ /* 0x000fe20000400000 */
[----:B------:R-:W-:-:S02]  /*4320*/  IADD3 R63, P5, R203, 0x29, RZ ;  /* 0x00000029cb3f7810 */ /* 0x000fc40007fbe0ff */
[----:B------:R-:W-:Y:S02]  /*4330*/  FSEL R60, R60, -INF , !P4 ;  /* 0xff8000003c3c7808 */ /* 0x000fe40006000000 */
[----:B------:R-:W-:Y:S02]  /*4340*/  FSEL R61, R61, -INF , !P3 ;  /* 0xff8000003d3d7808 */ /* 0x000fe40005800000 */
[----:B------:R-:W-:Y:S02]  /*4350*/  FSEL R62, R62, -INF , !P6 ;  /* 0xff8000003e3e7808 */ /* 0x000fe40007000000 */
[----:B------:R-:W-:Y:S02]  /*4360*/  IADD3.X R169, RZ, R204, RZ, P5, !PT ;  /* 0x000000ccffa97210 */ /* 0x000fe40002ffe4ff */
[C---:B------:R-:W-:Y:S02]  /*4370*/  ISETP.GT.U32.AND P4, PT, R63.reuse, R7, PT ;  /* 0x000000073f00720c */ /* 0x040fe40003f84070 */
[----:B------:R-:W-:-:S02]  /*4380*/  ISETP.GT.U32.AND P3, PT, R63, R239, PT ;  /* 0x000000ef3f00720c */ /* 0x000fc40003f64070 */
[C---:B------:R-:W-:Y:S02]  /*4390*/  ISETP.GT.U32.AND P6, PT, R63.reuse, R252, PT ;  /* 0x000000fc3f00720c */ /* 0x040fe40003fc4070 */
[----:B------:R-:W-:Y:S01]  /*43a0*/  ISETP.GT.U32.AND P5, PT, R63, R174, PT ;  /* 0x000000ae3f00720c */ /* 0x000fe20003fa4070 */
[----:B------:R-:W-:Y:S01]  /*43b0*/  FMUL R63, R138, c[0x0][0x188] ;  /* 0x000062008a3f7a20 */ /* 0x000fe20000400000 */
[C---:B------:R-:W-:Y:S02]  /*43c0*/  ISETP.GT.U32.AND.EX P2, PT, R105.reuse, RZ, PT, P2 ;  /* 0x000000ff6900720c */ /* 0x040fe40003f44120 */
[C---:B------:R-:W-:Y:S02]  /*43d0*/  ISETP.GT.U32.AND.EX P1, PT, R105.reuse, RZ, PT, P1 ;  /* 0x000000ff6900720c */ /* 0x040fe40003f24110 */
[----:B------:R-:W-:Y:S01]  /*43e0*/  ISETP.GT.U32.AND.EX P0, PT, R105, RZ, PT, P0 ;  /* 0x000000ff6900720c */ /* 0x000fe20003f04100 */
[----:B------:R-:W-:Y:S01]  /*43f0*/  FMUL R105, R116, c[0x0][0x188] ;  /* 0x0000620074697a20 */ /* 0x000fe20000400000 */
[----:B------:R-:W-:Y:S01]  /*4400*/  FSEL R63, R63, -INF , !P2 ;  /* 0xff8000003f3f7808 */ /* 0x000fe20005000000 */
[----:B------:R-:W-:Y:S01]  /*4410*/  FMUL R116, R118, c[0x0][0x188] ;  /* 0x0000620076747a20 */ /* 0x000fe20000400000 */
[----:B------:R-:W-:Y:S01]  /*4420*/  IADD3 R118, P2, R203, 0x30, RZ ;  /* 0x00000030cb767810 */ /* 0x000fe20007f5e0ff */
[----:B------:R-:W-:Y:S01]  /*4430*/  FMUL R107, R137, c[0x0][0x188] ;  /* 0x00006200896b7a20 */ /* 0x000fe20000400000 */
[----:B------:R-:W-:Y:S01]  /*4440*/  ISETP.GT.U32.AND.EX P4, PT, R169, RZ, PT, P4 ;  /* 0x000000ffa900720c */ /* 0x000fe20003f84140 */
[----:B------:R-:W-:Y:S01]  /*4450*/  FMUL R139, R139, c[0x0][0x188] ;  /* 0x000062008b8b7a20 */ /* 0x000fe20000400000 */
[----:B------:R-:W-:Y:S01]  /*4460*/  ISETP.GT.U32.AND.EX P3, PT, R169, RZ, PT, P3 ;  /* 0x000000ffa900720c */ /* 0x000fe20003f64130 */
[----:B------:R-:W-:Y:S01]  /*4470*/  IMAD.X R136, RZ, RZ, R204, P2 ;  /* 0x000000ffff887224 */ /* 0x000fe200010e06cc */
[----:B------:R-:W-:-:S02]  /*4480*/  FSEL R105, R105, -INF , !P1 ;  /* 0xff80000069697808 */ /* 0x000fc40004800000 */
[----:B------:R-:W-:Y:S02]  /*4490*/  FSEL R116, R116, -INF , !P0 ;  /* 0xff80000074747808 */ /* 0x000fe40004000000 */
[----:B------:R-:W-:Y:S02]  /*44a0*/  FSEL R107, R107, -INF , !P4 ;  /* 0xff8000006b6b7808 */ /* 0x000fe40006000000 */
[C---:B------:R-:W-:Y:S02]  /*44b0*/  ISETP.GT.U32.AND P1, PT, R118.reuse, R7, PT ;  /* 0x000000077600720c */ /* 0x040fe40003f24070 */
[C---:B------:R-:W-:Y:S02]  /*44c0*/  ISETP.GT.U32.AND P0, PT, R118.reuse, R239, PT ;  /* 0x000000ef7600720c */ /* 0x040fe40003f04070 */
[C---:B------:R-:W-:Y:S02]  /*44d0*/  ISETP.GT.U32.AND P4, PT, R118.reuse, R252, PT ;  /* 0x000000fc7600720c */ /* 0x040fe40003f84070 */
[----:B------:R-:W-:Y:S01]  /*44e0*/  ISETP.GT.U32.AND P2, PT, R118, R174, PT ;  /* 0x000000ae7600720c */ /* 0x000fe20003f44070 */
[----:B------:R-:W-:Y:S01]  /*44f0*/  FMUL R118, R117, c[0x0][0x188] ;  /* 0x0000620075767a20 */ /* 0x000fe20000400000 */
[----:B------:R-:W-:Y:S01]  /*4500*/  ISETP.GT.U32.AND.EX P6, PT, R169, RZ, PT, P6 ;  /* 0x000000ffa900720c */ /* 0x000fe20003fc4160 */
[----:B------:R-:W-:Y:S01]  /*4510*/  FMUL R119, R119, c[0x0][0x188] ;  /* 0x0000620077777a20 */ /* 0x000fe20000400000 */
[----:B------:R-:W-:-:S02]  /*4520*/  FSEL R117, R139, -INF , !P3 ;  /* 0xff8000008b757808 */ /* 0x000fc40005800000 */
[----:B------:R-:W-:Y:S02]  /*4530*/  ISETP.GT.U32.AND.EX P5, PT, R169, RZ, PT, P5 ;  /* 0x000000ffa900720c */ /* 0x000fe40003fa4150 */
[----:B------:R-:W-:Y:S01]  /*4540*/  IADD3 R137, P3, R203, 0x31, RZ ;  /* 0x00000031cb897810 */ /* 0x000fe20007f7e0ff */
[----:B------:R-:W-:Y:S01]  /*4550*/  FMUL R210, R96, c[0x0][0x188] ;  /* 0x0000620060d27a20 */ /* 0x000fe20000400000 */
[----:B------:R-:W-:Y:S01]  /*4560*/  FSEL R96, R118, -INF , !P6 ;  /* 0xff80000076607808 */ /* 0x000fe20007000000 */
[----:B------:R-:W-:Y:S01]  /*4570*/  FMUL R98, R98, c[0x0][0x188] ;  /* 0x0000620062627a20 */ /* 0x000fe20000400000 */
[----:B------:R-:W-:Y:S01]  /*4580*/  FSEL R118, R119, -INF , !P5 ;  /* 0xff80000077767808 */ /* 0x000fe20006800000 */
[----:B------:R-:W-:Y:S01]  /*4590*/  IMAD.X R119, RZ, RZ, R204, P3 ;  /* 0x000000ffff777224 */ /* 0x000fe200018e06cc */
[C---:B------:R-:W-:Y:S02]  /*45a0*/  ISETP.GT.U32.AND P6, PT, R137.reuse, R7, PT ;  /* 0x000000078900720c */ /* 0x040fe40003fc4070 */
[----:B------:R-:W-:Y:S01]  /*45b0*/  ISETP.GT.U32.AND.EX P0, PT, R136, RZ, PT, P0 ;  /* 0x000000ff8800720c */ /* 0x000fe20003f04100 */
[----:B------:R-:W-:Y:S01]  /*45c0*/  FMUL R108, R108, c[0x0][0x188] ;  /* 0x000062006c6c7a20 */ /* 0x000fe20000400000 */
[----:B------:R-:W-:Y:S01]  /*45d0*/  ISETP.GT.U32.AND P5, PT, R137, R239, PT ;  /* 0x000000ef8900720c */ /* 0x000fe20003fa4070 */
[----:B------:R-:W-:Y:S01]  /*45e0*/  FMUL R97, R97, c[0x0][0x188] ;  /* 0x0000620061617a20 */ /* 0x000fe20000400000 */
[----:B------:R-:W-:Y:S01]  /*45f0*/  ISETP.GT.U32.AND.EX P4, PT, R136, RZ, PT, P4 ;  /* 0x000000ff8800720c */ /* 0x000fe20003f84140 */
[----:B------:R-:W-:Y:S01]  /*4600*/  FMUL R110, R110, c[0x0][0x188] ;  /* 0x000062006e6e7a20 */ /* 0x000fe20000400000 */
[----:B------:R-:W-:-:S02]  /*4610*/  ISETP.GT.U32.AND.EX P6, PT, R119, RZ, PT, P6 ;  /* 0x000000ff7700720c */ /* 0x000fc40003fc4160 */
[----:B------:R-:W-:Y:S02]  /*4620*/  FSEL R208, R98, -INF , !P0 ;  /* 0xff80000062d07808 */ /* 0x000fe40004000000 */
[C---:B------:R-:W-:Y:S02]  /*4630*/  ISETP.GT.U32.AND.EX P2, PT, R136.reuse, RZ, PT, P2 ;  /* 0x000000ff8800720c */ /* 0x040fe40003f44120 */
[----:B------:R-:W-:Y:S01]  /*4640*/  IADD3 R98, P0, R203, 0x38, RZ ;  /* 0x00000038cb627810 */ /* 0x000fe20007f1e0ff */
[----:B------:R-:W-:Y:S01]  /*4650*/  FMUL R99, R99, c[0x0][0x188] ;  /* 0x0000620063637a20 */ /* 0x000fe20000400000 */
[----:B------:R-:W-:Y:S02]  /*4660*/  ISETP.GT.U32.AND.EX P1, PT, R136, RZ, PT, P1 ;  /* 0x000000ff8800720c */ /* 0x000fe40003f24110 */
[----:B------:R-:W-:Y:S02]  /*4670*/  IADD3 R139, R7, 0x48, RZ ;  /* 0x00000048078b7810 */ /* 0x000fe40007ffe0ff */
[----:B------:R-:W-:-:S02]  /*4680*/  FSEL R202, R108, -INF , !P4 ;  /* 0xff8000006cca7808 */ /* 0x000fc40006000000 */
[----:B------:R-:W-:Y:S02]  /*4690*/  FSEL R206, R97, -INF , !P6 ;  /* 0xff80000061ce7808 */ /* 0x000fe40007000000 */
[----:B------:R-:W-:Y:S02]  /*46a0*/  ISETP.GT.U32.AND.EX P5, PT, R119, RZ, PT, P5 ;  /* 0x000000ff7700720c */ /* 0x000fe40003fa4150 */
[----:B------:R-:W-:Y:S02]  /*46b0*/  ISETP.GT.U32.AND P4, PT, R98, R7, PT ;  /* 0x000000076200720c */ /* 0x000fe40003f84070 */
[----:B------:R-:W-:Y:S02]  /*46c0*/  FSEL R201, R110, -INF , !P2 ;  /* 0xff8000006ec97808 */ /* 0x000fe40005000000 */
[----:B------:R-:W-:Y:S02]  /*46d0*/  IADD3.X R97, RZ, R204, RZ, P0, !PT ;  /* 0x000000ccff617210 */ /* 0x000fe400007fe4ff */
[----:B------:R-:W-:-:S02]  /*46e0*/  FSEL R210, R210, -INF , !P1 ;  /* 0xff800000d2d27808 */ /* 0x000fc40004800000 */
[C---:B------:R-:W-:Y:S02]  /*46f0*/  ISETP.GT.U32.AND P3, PT, R137.reuse, R139, PT ;  /* 0x0000008b8900720c */ /* 0x040fe40003f64070 */
[----:B------:R-:W-:Y:S01]  /*4700*/  ISETP.GT.U32.AND P2, PT, R98, R239, PT ;  /* 0x000000ef6200720c */ /* 0x000fe20003f44070 */
[----:B------:R-:W-:Y:S01]  /*4710*/  FMUL R92, R92, c[0x0][0x188] ;  /* 0x000062005c5c7a20 */ /* 0x000fe20000400000 */
[-C--:B------:R-:W-:Y:S01]  /*4720*/  ISETP.GT.U32.AND P1, PT, R137, R252.reuse, PT ;  /* 0x000000fc8900720c */ /* 0x080fe20003f24070 */
[----:B------:R-:W-:Y:S01]  /*4730*/  FMUL R111, R111, c[0x0][0x188] ;  /* 0x000062006f6f7a20 */ /* 0x000fe20000400000 */
[----:B------:R-:W-:Y:S01]  /*4740*/  ISETP.GT.U32.AND P6, PT, R98, R252, PT ;  /* 0x000000fc6200720c */ /* 0x000fe20003fc4070 */
[----:B------:R-:W-:Y:S01]  /*4750*/  FMUL R94, R94, c[0x0][0x188] ;  /* 0x000062005e5e7a20 */ /* 0x000fe20000400000 */
[----:B------:R-:W-:Y:S02]  /*4760*/  ISETP.GT.U32.AND P0, PT, R98, R139, PT ;  /* 0x0000008b6200720c */ /* 0x000fe40003f04070 */
[----:B------:R-:W-:Y:S01]  /*4770*/  FSEL R200, R99, -INF , !P5 ;  /* 0xff80000063c87808 */ /* 0x000fe20006800000 */
[----:B------:R-:W-:Y:S01]  /*4780*/  FMUL R109, R109, c[0x0][0x188] ;  /* 0x000062006d6d7a20 */ /* 0x000fe20000400000 */
[----:B------:R-:W-:-:S02]  /*4790*/  ISETP.GT.U32.AND.EX P4, PT, R97, RZ, PT, P4 ;  /* 0x000000ff6100720c */ /* 0x000fc40003f84140 */
[----:B------:R-:W-:Y:S02]  /*47a0*/  IADD3 R98, P5, R203, 0x39, RZ ;  /* 0x00000039cb627810 */ /* 0x000fe40007fbe0ff */
[----:B------:R-:W-:Y:S02]  /*47b0*/  ISETP.GT.U32.AND.EX P3, PT, R119, RZ, PT, P3 ;  /* 0x000000ff7700720c */ /* 0x000fe40003f64130 */
[----:B------:R-:W-:Y:S02]  /*47c0*/  ISETP.GT.U32.AND.EX P2, PT, R97, RZ, PT, P2 ;  /* 0x000000ff6100720c */ /* 0x000fe40003f44120 */
[----:B------:R-:W-:Y:S01]  /*47d0*/  ISETP.GT.U32.AND.EX P1, PT, R119, RZ, PT, P1 ;  /* 0x000000ff7700720c */ /* 0x000fe20003f24110 */
[----:B------:R-:W-:Y:S01]  /*47e0*/  FMUL R181, R72, c[0x0][0x188] ;  /* 0x0000620048b57a20 */ /* 0x000fe20000400000 */
[----:B------:R-:W-:Y:S01]  /*47f0*/  FSEL R196, R92, -INF , !P4 ;  /* 0xff8000005cc47808 */ /* 0x000fe20006000000 */
[----:B------:R-:W-:Y:S01]  /*4800*/  IMAD.X R92, RZ, RZ, R204, P5 ;  /* 0x000000ffff5c7224 */ /* 0x000fe200028e06cc */
[----:B------:R-:W-:Y:S01]  /*4810*/  FSEL R192, R111, -INF , !P3 ;  /* 0xff8000006fc07808 */ /* 0x000fe20005800000 */
[----:B------:R-:W-:Y:S01]  /*4820*/  FMUL R74, R74, c[0x0][0x188] ;  /* 0x000062004a4a7a20 */ /* 0x000fe20000400000 */
[----:B------:R-:W-:-:S02]  /*4830*/  FSEL R189, R94, -INF , !P2 ;  /* 0xff8000005ebd7808 */ /* 0x000fc40005000000 */
[----:B------:R-:W-:Y:S02]  /*4840*/  FSEL R193, R109, -INF , !P1 ;  /* 0xff8000006dc17808 */ /* 0x000fe40004800000 */
[C---:B------:R-:W-:Y:S02]  /*4850*/  ISETP.GT.U32.AND P3, PT, R98.reuse, R239, PT ;  /* 0x000000ef6200720c */ /* 0x040fe40003f64070 */
[----:B------:R-:W-:Y:S02]  /*4860*/  ISETP.GT.U32.AND.EX P0, PT, R97, RZ, PT, P0 ;  /* 0x000000ff6100720c */ /* 0x000fe40003f04100 */
[----:B------:R-:W-:Y:S02]  /*4870*/  IADD3 R72, P2, R203, 0x41, RZ ;  /* 0x00000041cb487810 */ /* 0x000fe40007f5e0ff */
[C---:B------:R-:W-:Y:S01]  /*4880*/  ISETP.GT.U32.AND P1, PT, R98.reuse, R7, PT ;  /* 0x000000076200720c */ /* 0x040fe20003f24070 */
[----:B------:R-:W-:Y:S01]  /*4890*/  FMUL R95, R95, c[0x0][0x188] ;  /* 0x000062005f5f7a20 */ /* 0x000fe20000400000 */
[----:B------:R-:W-:Y:S01]  /*48a0*/  ISETP.GT.U32.AND P4, PT, R98, R252, PT ;  /* 0x000000fc6200720c */ /* 0x000fe20003f84070 */
[----:B------:R-:W-:Y:S01]  /*48b0*/  FMUL R93, R93, c[0x0][0x188] ;  /* 0x000062005d5d7a20 */ /* 0x000fe20000400000 */
[----:B------:R-:W-:Y:S01]  /*48c0*/  FSEL R180, R74, -INF , !P0 ;  /* 0xff8000004ab47808 */ /* 0x000fe20004000000 */
[----:B------:R-:W-:Y:S01]  /*48d0*/  IMAD.X R74, RZ, RZ, R204, P2 ;  /* 0x000000ffff4a7224 */ /* 0x000fe200010e06cc */
[----:B------:R-:W-:-:S02]  /*48e0*/  ISETP.GT.U32.AND.EX P3, PT, R92, RZ, PT, P3 ;  /* 0x000000ff5c00720c */ /* 0x000fc40003f64130 */
[----:B------:R-:W-:Y:S02]  /*48f0*/  ISETP.GT.U32.AND P5, PT, R98, R139, PT ;  /* 0x0000008b6200720c */ /* 0x000fe40003fa4070 */
[----:B------:R-:W-:Y:S02]  /*4900*/  ISETP.GT.U32.AND.EX P6, PT, R97, RZ, PT, P6 ;  /* 0x000000ff6100720c */ /* 0x000fe40003fc4160 */
[----:B------:R-:W-:Y:S01]  /*4910*/  ISETP.GT.U32.AND.EX P1, PT, R92, RZ, PT, P1 ;  /* 0x000000ff5c00720c */ /* 0x000fe20003f24110 */
[----:B------:R-:W-:Y:S01]  /*4920*/  FMUL R174, R73, c[0x0][0x188] ;  /* 0x0000620049ae7a20 */ /* 0x000fe20000400000 */
[----:B------:R-:W-:Y:S01]  /*4930*/  ISETP.GT.U32.AND P0, PT, R72, R239, PT ;  /* 0x000000ef4800720c */ /* 0x000fe20003f04070 */
[----:B------:R-:W-:Y:S01]  /*4940*/  FMUL R75, R75, c[0x0][0x188] ;  /* 0x000062004b4b7a20 */ /* 0x000fe20000400000 */
[----:B------:R-:W-:Y:S01]  /*4950*/  ISETP.GT.U32.AND.EX P4, PT, R92, RZ, PT, P4 ;  /* 0x000000ff5c00720c */ /* 0x000fe20003f84140 */
[----:B------:R-:W-:Y:S01]  /*4960*/  FMUL R103, R103, c[0x0][0x188] ;  /* 0x0000620067677a20 */ /* 0x000fe20000400000 */
[----:B------:R-:W-:-:S02]  /*4970*/  FSEL R178, R95, -INF , !P3 ;  /* 0xff8000005fb27808 */ /* 0x000fc40005800000 */
[----:B------:R-:W-:Y:S02]  /*4980*/  FSEL R181, R181, -INF , !P6 ;  /* 0xff800000b5b57808 */ /* 0x000fe40007000000 */
[----:B------:R-:W-:Y:S02]  /*4990*/  FSEL R187, R93, -INF , !P1 ;  /* 0xff8000005dbb7808 */ /* 0x000fe40004800000 */
[----:B------:R-:W-:Y:S01]  /*49a0*/  ISETP.GT.U32.AND.EX P5, PT, R92, RZ, PT, P5 ;  /* 0x000000ff5c00720c */ /* 0x000fe20003fa4150 */
[----:B------:R-:W-:Y:S01]  /*49b0*/  FMUL R37, R37, c[0x0][0x188] ;  /* 0x0000620025257a20 */ /* 0x000fe20000400000 */
[----:B------:R-:W-:Y:S01]  /*49c0*/  IADD3 R73, P3, R203, 0x49, RZ ;  /* 0x00000049cb497810 */ /* 0x000fe20007f7e0ff */
[----:B------:R-:W-:Y:S01]  /*49d0*/  FMUL R38, R38, c[0x0][0x188] ;  /* 0x0000620026267a20 */ /* 0x000fe20000400000 */
[C---:B------:R-:W-:Y:S01]  /*49e0*/  ISETP.GT.U32.AND P6, PT, R72.reuse, R7, PT ;  /* 0x000000074800720c */ /* 0x040fe20003fc4070 */
[----:B------:R-:W-:Y:S01]  /*49f0*/  FMUL R39, R39, c[0x0][0x188] ;  /* 0x0000620027277a20 */ /* 0x000fe20000400000 */
[C---:B------:R-:W-:Y:S01]  /*4a00*/  ISETP.GT.U32.AND P1, PT, R72.reuse, R252, PT ;  /* 0x000000fc4800720c */ /* 0x040fe20003f24070 */
[----:B------:R-:W-:Y:S01]  /*4a10*/  BAR.SYNC.DEFER_BLOCKING 0x0 ;  /* 0x0000000000007b1d */ /* 0x000fe20000010000 */
[----:B------:R-:W-:-:S02]  /*4a20*/  ISETP.GT.U32.AND P2, PT, R72, R139, PT ;  /* 0x0000008b4800720c */ /* 0x000fc40003f44070 */
[----:B------:R-:W-:Y:S01]  /*4a30*/  ISETP.GT.U32.AND.EX P0, PT, R74, RZ, PT, P0 ;  /* 0x000000ff4a00720c */ /* 0x000fe20003f04100 */
[----:B------:R-:W-:Y:S01]  /*4a40*/  FMUL R101, R101, c[0x0][0x188] ;  /* 0x0000620065657a20 */ /* 0x000fe20000400000 */
[----:B------:R-:W-:Y:S02]  /*4a50*/  FSEL R174, R174, -INF , !P4 ;  /* 0xff800000aeae7808 */ /* 0x000fe40006000000 */
[----:B------:R-:W-:Y:S02]  /*4a60*/  ISETP.GT.U32.AND P4, PT, R73, R7, PT ;  /* 0x000000074900720c */ /* 0x000fe40003f84070 */
[----:B------:R-:W-:Y:S02]  /*4a70*/  FSEL R171, R75, -INF , !P5 ;  /* 0xff8000004bab7808 */ /* 0x000fe40006800000 */
[----:B------:R-:W-:Y:S01]  /*4a80*/  IADD3.X R72, RZ, R204, RZ, P3, !PT ;  /* 0x000000ccff487210 */ /* 0x000fe20001ffe4ff */
[----:B------:R-:W-:Y:S01]  /*4a90*/  FMUL R151, R151, c[0x0][0x188] ;  /* 0x0000620097977a20 */ /* 0x000fe20000400000 */
[----:B------:R-:W-:-:S02]  /*4aa0*/  ISETP.GT.U32.AND.EX P6, PT, R74, RZ, PT, P6 ;  /* 0x000000ff4a00720c */ /* 0x000fc40003fc4160 */
[----:B------:R-:W-:Y:S02]  /*4ab0*/  ISETP.GT.U32.AND P5, PT, R73, R239, PT ;  /* 0x000000ef4900720c */ /* 0x000fe40003fa4070 */
[C---:B------:R-:W-:Y:S02]  /*4ac0*/  ISETP.GT.U32.AND.EX P1, PT, R74.reuse, RZ, PT, P1 ;  /* 0x000000ff4a00720c */ /* 0x040fe40003f24110 */
[----:B------:R-:W-:Y:S02]  /*4ad0*/  ISETP.GT.U32.AND.EX P2, PT, R74, RZ, PT, P2 ;  /* 0x000000ff4a00720c */ /* 0x000fe40003f44120 */
[----:B------:R-:W-:Y:S01]  /*4ae0*/  FSEL R228, R103, -INF , !P0 ;  /* 0xff80000067e47808 */ /* 0x000fe20004000000 */
[----:B------:R-:W-:Y:S01]  /*4af0*/  FMUL R149, R149, c[0x0][0x188] ;  /* 0x0000620095957a20 */ /* 0x000fe20000400000 */
[----:B------:R-:W-:Y:S01]  /*4b00*/  IADD3 R74, P0, R203, 0x50, RZ ;  /* 0x00000050cb4a7810 */ /* 0x000fe20007f1e0ff */
[----:B------:R-:W-:Y:S01]  /*4b10*/  FMUL R77, R77, c[0x0][0x188] ;  /* 0x000062004d4d7a20 */ /* 0x000fe20000400000 */
[C---:B------:R-:W-:Y:S01]  /*4b20*/  ISETP.GT.U32.AND.EX P4, PT, R72.reuse, RZ, PT, P4 ;  /* 0x000000ff4800720c */ /* 0x040fe20003f84140 */
[----:B------:R-:W-:Y:S01]  /*4b30*/  FMUL R79, R79, c[0x0][0x188] ;  /* 0x000062004f4f7a20 */ /* 0x000fe20000400000 */
[----:B------:R-:W-:Y:S01]  /*4b40*/  FSEL R230, R101, -INF , !P6 ;  /* 0xff80000065e67808 */ /* 0x000fe20007000000 */
[----:B------:R-:W-:Y:S01]  /*4b50*/  FMUL R121, R121, c[0x0][0x188] ;  /* 0x0000620079797a20 */ /* 0x000fe20000400000 */
[----:B------:R-:W-:Y:S01]  /*4b60*/  ISETP.GT.U32.AND.EX P5, PT, R72, RZ, PT, P5 ;  /* 0x000000ff4800720c */ /* 0x000fe20003fa4150 */
[----:B------:R-:W-:Y:S01]  /*4b70*/  FMUL R123, R123, c[0x0][0x188] ;  /* 0x000062007b7b7a20 */ /* 0x000fe20000400000 */
[CC--:B------:R-:W-:Y:S01]  /*4b80*/  ISETP.GT.U32.AND P6, PT, R73.reuse, R252.reuse, PT ;  /* 0x000000fc4900720c */ /* 0x0c0fe20003fc4070 */
[----:B------:R-:W-:Y:S01]  /*4b90*/  FMUL R66, R66, c[0x0][0x188] ;  /* 0x0000620042427a20 */ /* 0x000fe20000400000 */
[----:B------:R-:W-:Y:S01]  /*4ba0*/  ISETP.GT.U32.AND P3, PT, R73, R139, PT ;  /* 0x0000008b4900720c */ /* 0x000fe20003f64070 */
[--C-:B------:R-:W-:Y:S01]  /*4bb0*/  IMAD.X R73, RZ, RZ, R204.reuse, P0 ;  /* 0x000000ffff497224 */ /* 0x100fe200000e06cc */
[----:B------:R-:W-:Y:S01]  /*4bc0*/  FSEL R233, R151, -INF , !P2 ;  /* 0xff80000097e97808 */ /* 0x000fe20005000000 */
[----:B------:R-:W-:Y:S01]  /*4bd0*/  FMUL R64, R64, c[0x0][0x188] ;  /* 0x0000620040407a20 */ /* 0x000fe20000400000 */
[----:B------:R-:W-:Y:S01]  /*4be0*/  FSEL R226, R149, -INF , !P1 ;  /* 0xff80000095e27808 */ /* 0x000fe20004800000 */
[----:B------:R-:W-:Y:S01]  /*4bf0*/  FMUL R112, R112, c[0x0][0x188] ;  /* 0x0000620070707a20 */ /* 0x000fe20000400000 */
[C---:B------:R-:W-:Y:S01]  /*4c00*/  ISETP.GT.U32.AND P2, PT, R74.reuse, R239, PT ;  /* 0x000000ef4a00720c */ /* 0x040fe20003f44070 */
[----:B------:R-:W-:Y:S01]  /*4c10*/  FMUL R65, R65, c[0x0][0x188] ;  /* 0x0000620041417a20 */ /* 0x000fe20000400000 */
[----:B------:R-:W-:Y:S01]  /*4c20*/  FSEL R227, R77, -INF , !P4 ;  /* 0xff8000004de37808 */ /* 0x000fe20006000000 */
[----:B------:R-:W-:Y:S01]  /*4c30*/  FMUL R67, R67, c[0x0][0x188] ;  /* 0x0000620043437a20 */ /* 0x000fe20000400000 */
[----:B------:R-:W-:Y:S01]  /*4c40*/  ISETP.GT.U32.AND P1, PT, R74, R7, PT ;  /* 0x000000074a00720c */ /* 0x000fe20003f24070 */
[----:B------:R-:W-:Y:S01]  /*4c50*/  FMUL R114, R114, c[0x0][0x188] ;  /* 0x0000620072727a20 */ /* 0x000fe20000400000 */
[----:B------:R-:W-:Y:S01]  /*4c60*/  ISETP.GT.U32.AND P4, PT, R74, R252, PT ;  /* 0x000000fc4a00720c */ /* 0x000fe20003f84070 */
[----:B------:R-:W-:Y:S01]  /*4c70*/  FMUL R56, R56, c[0x0][0x188] ;  /* 0x0000620038387a20 */ /* 0x000fe20000400000 */
[----:B------:R-:W-:Y:S01]  /*4c80*/  ISETP.GT.U32.AND P0, PT, R74, R139, PT ;  /* 0x0000008b4a00720c */ /* 0x000fe20003f04070 */
[----:B------:R-:W-:Y:S01]  /*4c90*/  FMUL R113, R113, c[0x0][0x188] ;  /* 0x0000620071717a20 */ /* 0x000fe20000400000 */
[----:B------:R-:W-:Y:S01]  /*4ca0*/  FSEL R224, R79, -INF , !P5 ;  /* 0xff8000004fe07808 */ /* 0x000fe20006800000 */
[----:B------:R-:W-:Y:S01]  /*4cb0*/  FMUL R115, R115, c[0x0][0x188] ;  /* 0x0000620073737a20 */ /* 0x000fe20000400000 */
[----:B------:R-:W-:Y:S01]  /*4cc0*/  IADD3 R74, P5, R203, 0x51, RZ ;  /* 0x00000051cb4a7810 */ /* 0x000fe20007fbe0ff */
[----:B------:R-:W-:Y:S01]  /*4cd0*/  FMUL R58, R58, c[0x0][0x188] ;  /* 0x000062003a3a7a20 */ /* 0x000fe20000400000 */
[C---:B------:R-:W-:Y:S01]  /*4ce0*/  ISETP.GT.U32.AND.EX P6, PT, R72.reuse, RZ, PT, P6 ;  /* 0x000000ff4800720c */ /* 0x040fe20003fc4160 */
[----:B------:R-:W-:Y:S01]  /*4cf0*/  FMUL R57, R57, c[0x0][0x188] ;  /* 0x0000620039397a20 */ /* 0x000fe20000400000 */
[----:B------:R-:W-:Y:S01]  /*4d00*/  ISETP.GT.U32.AND.EX P3, PT, R72, RZ, PT, P3 ;  /* 0x000000ff4800720c */ /* 0x000fe20003f64130 */
[----:B------:R-:W-:Y:S01]  /*4d10*/  FMUL R88, R88, c[0x0][0x188] ;  /* 0x0000620058587a20 */ /* 0x000fe20000400000 */
[----:B------:R-:W-:Y:S01]  /*4d20*/  ISETP.GT.U32.AND.EX P2, PT, R73, RZ, PT, P2 ;  /* 0x000000ff4900720c */ /* 0x000fe20003f44120 */
[--C-:B------:R-:W-:Y:S01]  /*4d30*/  IMAD.X R72, RZ, RZ, R204.reuse, P5 ;  /* 0x000000ffff487224 */ /* 0x100fe200028e06cc */
[----:B------:R-:W-:Y:S01]  /*4d40*/  FSEL R222, R121, -INF , !P6 ;  /* 0xff80000079de7808 */ /* 0x000fe20007000000 */
[----:B------:R-:W-:Y:S01]  /*4d50*/  FMUL R90, R90, c[0x0][0x188] ;  /* 0x000062005a5a7a20 */ /* 0x000fe20000400000 */
[----:B------:R-:W-:Y:S01]  /*4d60*/  FSEL R232, R123, -INF , !P3 ;  /* 0xff8000007be87808 */ /* 0x000fe20005800000 */
[----:B------:R-:W-:Y:S01]  /*4d70*/  FMUL R59, R59, c[0x0][0x188] ;  /* 0x000062003b3b7a20 */ /* 0x000fe20000400000 */
[----:B------:R-:W-:Y:S01]  /*4d80*/  ISETP.GT.U32.AND.EX P1, PT, R73, RZ, PT, P1 ;  /* 0x000000ff4900720c */ /* 0x000fe20003f24110 */
[----:B------:R-:W-:Y:S01]  /*4d90*/  FMUL R89, R89, c[0x0][0x188] ;  /* 0x0000620059597a20 */ /* 0x000fe20000400000 */
[C---:B------:R-:W-:Y:S01]  /*4da0*/  ISETP.GT.U32.AND P6, PT, R74.reuse, R7, PT ;  /* 0x000000074a00720c */ /* 0x040fe20003fc4070 */
[----:B------:R-:W-:Y:S01]  /*4db0*/  FMUL R91, R91, c[0x0][0x188] ;  /* 0x000062005b5b7a20 */ /* 0x000fe20000400000 */
[----:B------:R-:W-:Y:S01]  /*4dc0*/  ISETP.GT.U32.AND P3, PT, R74, R239, PT ;  /* 0x000000ef4a00720c */ /* 0x000fe20003f64070 */
[----:B------:R-:W-:Y:S01]  /*4dd0*/  FMUL R44, R44, c[0x0][0x188] ;  /* 0x000062002c2c7a20 */ /* 0x000fe20000400000 */
[----:B------:R-:W-:Y:S01]  /*4de0*/  ISETP.GT.U32.AND.EX P4, PT, R73, RZ, PT, P4 ;  /* 0x000000ff4900720c */ /* 0x000fe20003f84140 */
[----:B------:R-:W-:Y:S01]  /*4df0*/  FMUL R46, R46, c[0x0][0x188] ;  /* 0x000062002e2e7a20 */ /* 0x000fe20000400000 */
[----:B------:R-:W-:Y:S01]  /*4e00*/  FSEL R221, R66, -INF , !P2 ;  /* 0xff80000042dd7808 */ /* 0x000fe20005000000 */
[----:B------:R-:W-:Y:S01]  /*4e10*/  FMUL R140, R140, c[0x0][0x188] ;  /* 0x000062008c8c7a20 */ /* 0x000fe20000400000 */
[----:B------:R-:W-:Y:S01]  /*4e20*/  IADD3 R66, P2, R203, 0x58, RZ ;  /* 0x00000058cb427810 */ /* 0x000fe20007f5e0ff */
[----:B------:R-:W-:Y:S01]  /*4e30*/  FMUL R142, R142, c[0x0][0x188] ;  /* 0x000062008e8e7a20 */ /* 0x000fe20000400000 */
[----:B------:R-:W-:Y:S01]  /*4e40*/  FSEL R223, R64, -INF , !P1 ;  /* 0xff80000040df7808 */ /* 0x000fe20004800000 */
[----:B------:R-:W-:Y:S01]  /*4e50*/  FMUL R45, R45, c[0x0][0x188] ;  /* 0x000062002d2d7a20 */ /* 0x000fe20000400000 */
[----:B------:R-:W-:Y:S01]  /*4e60*/  ISETP.GT.U32.AND.EX P6, PT, R72, RZ, PT, P6 ;  /* 0x000000ff4800720c */ /* 0x000fe20003fc4160 */
[----:B------:R-:W-:Y:S01]  /*4e70*/  FMUL R47, R47, c[0x0][0x188] ;  /* 0x000062002f2f7a20 */ /* 0x000fe20000400000 */
[----:B------:R-:W-:Y:S01]  /*4e80*/  FSEL R219, R112, -INF , !P4 ;  /* 0xff80000070db7808 */ /* 0x000fe20006000000 */
[----:B------:R-:W-:Y:S01]  /*4e90*/  FMUL R141, R141, c[0x0][0x188] ;  /* 0x000062008d8d7a20 */ /* 0x000fe20000400000 */
[----:B------:R-:W-:Y:S01]  /*4ea0*/  ISETP.GT.U32.AND.EX P3, PT, R72, RZ, PT, P3 ;  /* 0x000000ff4800720c */ /* 0x000fe20003f64130 */
[----:B------:R-:W-:Y:S01]  /*4eb0*/  FMUL R80, R80, c[0x0][0x188] ;  /* 0x0000620050507a20 */ /* 0x000fe20000400000 */
[----:B------:R-:W-:Y:S01]  /*4ec0*/  ISETP.GT.U32.AND.EX P0, PT, R73, RZ, PT, P0 ;  /* 0x000000ff4900720c */ /* 0x000fe20003f04100 */
[----:B------:R-:W-:Y:S01]  /*4ed0*/  FMUL R28, R28, c[0x0][0x188] ;  /* 0x000062001c1c7a20 */ /* 0x000fe20000400000 */
[----:B------:R-:W-:Y:S01]  /*4ee0*/  ISETP.GT.U32.AND P4, PT, R66, R7, PT ;  /* 0x000000074200720c */ /* 0x000fe20003f84070 */
[----:B------:R-:W-:Y:S01]  /*4ef0*/  FMUL R82, R82, c[0x0][0x188] ;  /* 0x0000620052527a20 */ /* 0x000fe20000400000 */
[----:B------:R-:W-:Y:S01]  /*4f00*/  IADD3.X R64, RZ, R204, RZ, P2, !PT ;  /* 0x000000ccff407210 */ /* 0x000fe200017fe4ff */
[----:B------:R-:W-:Y:S01]  /*4f10*/  FMUL R81, R81, c[0x0][0x188] ;  /* 0x0000620051517a20 */ /* 0x000fe20000400000 */
[-C--:B------:R-:W-:Y:S01]  /*4f20*/  ISETP.GT.U32.AND P1, PT, R74, R252.reuse, PT ;  /* 0x000000fc4a00720c */ /* 0x080fe20003f24070 */
[----:B------:R-:W-:Y:S01]  /*4f30*/  FMUL R83, R83, c[0x0][0x188] ;  /* 0x0000620053537a20 */ /* 0x000fe20000400000 */
[----:B------:R-:W-:Y:S01]  /*4f40*/  FSEL R220, R65, -INF , !P6 ;  /* 0xff80000041dc7808 */ /* 0x000fe20007000000 */
[----:B------:R-:W-:Y:S01]  /*4f50*/  FMUL R29, R29, c[0x0][0x188] ;  /* 0x000062001d1d7a20 */ /* 0x000fe20000400000 */
[----:B------:R-:W-:Y:S01]  /*4f60*/  FSEL R215, R67, -INF , !P3 ;  /* 0xff80000043d77808 */ /* 0x000fe20005800000 */
[----:B------:R-:W-:Y:S01]  /*4f70*/  FMUL R52, R52, c[0x0][0x188] ;  /* 0x0000620034347a20 */ /* 0x000fe20000400000 */
[----:B------:R-:W-:Y:S01]  /*4f80*/  ISETP.GT.U32.AND P5, PT, R74, R139, PT ;  /* 0x0000008b4a00720c */ /* 0x000fe20003fa4070 */
[----:B------:R-:W-:Y:S01]  /*4f90*/  FMUL R54, R54, c[0x0][0x188] ;  /* 0x0000620036367a20 */ /* 0x000fe20000400000 */
[----:B------:R-:W-:Y:S01]  /*4fa0*/  FSEL R231, R114, -INF , !P0 ;  /* 0xff80000072e77808 */ /* 0x000fe20004000000 */
[----:B------:R-:W-:Y:S01]  /*4fb0*/  FMUL R48, R48, c[0x0][0x188] ;  /* 0x0000620030307a20 */ /* 0x000fe20000400000 */
[----:B------:R-:W-:Y:S01]  /*4fc0*/  ISETP.GT.U32.AND.EX P4, PT, R64, RZ, PT, P4 ;  /* 0x000000ff4000720c */ /* 0x000fe20003f84140 */
[----:B------:R-:W-:Y:S01]  /*4fd0*/  FMUL R53, R53, c[0x0][0x188] ;  /* 0x0000620035357a20 */ /* 0x000fe20000400000 */
[----:B------:R-:W-:Y:S01]  /*4fe0*/  IADD3 R65, P3, R203, 0x59, RZ ;  /* 0x00000059cb417810 */ /* 0x000fe20007f7e0ff */
[----:B------:R-:W-:Y:S01]  /*4ff0*/  FMUL R55, R55, c[0x0][0x188] ;  /* 0x0000620037377a20 */ /* 0x000fe20000400000 */
[----:B------:R-:W-:Y:S01]  /*5000*/  ISETP.GT.U32.AND P0, PT, R66, R239, PT ;  /* 0x000000ef4200720c */ /* 0x000fe20003f04070 */
[----:B------:R-:W-:Y:S01]  /*5010*/  FMUL R49, R49, c[0x0][0x188] ;  /* 0x0000620031317a20 */ /* 0x000fe20000400000 */
[----:B------:R-:W-:Y:S01]  /*5020*/  ISETP.GT.U32.AND.EX P1, PT, R72, RZ, PT, P1 ;  /* 0x000000ff4800720c */ /* 0x000fe20003f24110 */
[----:B------:R-:W-:Y:S01]  /*5030*/  FMUL R84, R84, c[0x0][0x188] ;  /* 0x0000620054547a20 */ /* 0x000fe20000400000 */
[----:B------:R-:W-:Y:S01]  /*5040*/  ISETP.GT.U32.AND.EX P5, PT, R72, RZ, PT, P5 ;  /* 0x000000ff4800720c */ /* 0x000fe20003fa4150 */
[----:B------:R-:W-:Y:S01]  /*5050*/  FMUL R86, R86, c[0x0][0x188] ;  /* 0x0000620056567a20 */ /* 0x000fe20000400000 */
[----:B------:R-:W-:Y:S01]  /*5060*/  FSEL R214, R56, -INF , !P4 ;  /* 0xff80000038d67808 */ /* 0x000fe20006000000 */
[----:B------:R-:W-:Y:S01]  /*5070*/  IMAD.X R56, RZ, RZ, R204, P3 ;  /* 0x000000ffff387224 */ /* 0x000fe200018e06cc */
[----:B------:R-:W-:Y:S01]  /*5080*/  FSEL R213, R113, -INF , !P1 ;  /* 0xff80000071d57808 */ /* 0x000fe20004800000 */
[----:B------:R-:W-:Y:S01]  /*5090*/  FMUL R40, R40, c[0x0][0x188] ;  /* 0x0000620028287a20 */ /* 0x000fe20000400000 */
[----:B------:R-:W-:Y:S01]  /*50a0*/  ISETP.GT.U32.AND.EX P0, PT, R64, RZ, PT, P0 ;  /* 0x000000ff4000720c */ /* 0x000fe20003f04100 */
[----:B------:R-:W-:Y:S01]  /*50b0*/  FMUL R32, R32, c[0x0][0x188] ;  /* 0x0000620020207a20 */ /* 0x000fe20000400000 */
[----:B------:R-:W-:Y:S01]  /*50c0*/  ISETP.GT.U32.AND P1, PT, R65, R7, PT ;  /* 0x000000074100720c */ /* 0x000fe20003f24070 */
[----:B------:R-:W-:Y:S01]  /*50d0*/  FMUL R34, R34, c[0x0][0x188] ;  /* 0x0000620022227a20 */ /* 0x000fe20000400000 */
[C---:B------:R-:W-:Y:S01]  /*50e0*/  ISETP.GT.U32.AND P6, PT, R66.reuse, R252, PT ;  /* 0x000000fc4200720c */ /* 0x040fe20003fc4070 */
[----:B------:R-:W-:Y:S01]  /*50f0*/  FMUL R85, R85, c[0x0][0x188] ;  /* 0x0000620055557a20 */ /* 0x000fe20000400000 */
[----:B------:R-:W-:Y:S01]  /*5100*/  ISETP.GT.U32.AND P2, PT, R66, R139, PT ;  /* 0x0000008b4200720c */ /* 0x000fe20003f44070 */
        /* <DEDUP_REMOVED lines=10> */
[----:B------:R-:W-:Y:S01]  /*51b0*/  LDSM.16.M88.4 R92, [R5+0x3800] ;  /* 0x00380000055c783b */ /* 0x000fe20000000200 */
[----:B------:R-:W-:-:S02]  /*51c0*/  ISETP.GT.U32.AND.EX P6, PT, R64, RZ, PT, P6 ;  /* 0x000000ff4000720c */ /* 0x000fc40003fc4160 */
[----:B------:R-:W-:Y:S02]  /*51d0*/  ISETP.GT.U32.AND.EX P2, PT, R64, RZ, PT, P2 ;  /* 0x000000ff4000720c */ /* 0x000fe40003f44120 */
[C---:B------:R-:W-:Y:S02]  /*51e0*/  ISETP.GT.U32.AND P4, PT, R65.reuse, R252, PT ;  /* 0x000000fc4100720c */ /* 0x040fe40003f84070 */
[----:B------:R-:W-:Y:S02]  /*51f0*/  ISETP.GT.U32.AND.EX P5, PT, R56, RZ, PT, P5 ;  /* 0x000000ff3800720c */ /* 0x000fe40003fa4150 */
[----:B------:R-:W-:Y:S02]  /*5200*/  ISETP.GT.U32.AND P3, PT, R65, R139, PT ;  /* 0x0000008b4100720c */ /* 0x000fe40003f64070 */
[----:B------:R-:W-:Y:S01]  /*5210*/  FSEL R209, R57, -INF , !P1 ;  /* 0xff80000039d17808 */ /* 0x000fe20004800000 */
[----:B------:R-:W-:Y:S01]  /*5220*/  IMAD.X R57, RZ, RZ, R204, P0 ;  /* 0x000000ffff397224 */ /* 0x000fe200000e06cc */
[----:B------:R-:W-:-:S02]  /*5230*/  FSEL R218, R88, -INF , !P6 ;  /* 0xff80000058da7808 */ /* 0x000fc40007000000 */
[----:B------:R-:W-:Y:S02]  /*5240*/  FSEL R225, R90, -INF , !P2 ;  /* 0xff8000005ae17808 */ /* 0x000fe40005000000 */
[C---:B------:R-:W-:Y:S02]  /*5250*/  ISETP.GT.U32.AND P6, PT, R58.reuse, R7, PT ;  /* 0x000000073a00720c */ /* 0x040fe40003fc4070 */
[C---:B------:R-:W-:Y:S02]  /*5260*/  ISETP.GT.U32.AND P2, PT, R58.reuse, R239, PT ;  /* 0x000000ef3a00720c */ /* 0x040fe40003f44070 */
[C---:B------:R-:W-:Y:S02]  /*5270*/  ISETP.GT.U32.AND P1, PT, R58.reuse, R252, PT ;  /* 0x000000fc3a00720c */ /* 0x040fe40003f24070 */
[----:B------:R-:W-:Y:S02]  /*5280*/  ISETP.GT.U32.AND P0, PT, R58, R139, PT ;  /* 0x0000008b3a00720c */ /* 0x000fe40003f04070 */
[----:B------:R-:W-:-:S02]  /*5290*/  ISETP.GT.U32.AND.EX P4, PT, R56, RZ, PT, P4 ;  /* 0x000000ff3800720c */ /* 0x000fc40003f84140 */
[----:B------:R-:W-:Y:S02]  /*52a0*/  FSEL R207, R59, -INF , !P5 ;  /* 0xff8000003bcf7808 */ /* 0x000fe40006800000 */
[----:B------:R-:W-:Y:S02]  /*52b0*/  ISETP.GT.U32.AND.EX P3, PT, R56, RZ, PT, P3 ;  /* 0x000000ff3800720c */ /* 0x000fe40003f64130 */
[----:B------:R-:W-:Y:S02]  /*52c0*/  IADD3 R58, P5, R203, 0x61, RZ ;  /* 0x00000061cb3a7810 */ /* 0x000fe40007fbe0ff */
[C---:B------:R-:W-:Y:S02]  /*52d0*/  ISETP.GT.U32.AND.EX P6, PT, R57.reuse, RZ, PT, P6 ;  /* 0x000000ff3900720c */ /* 0x040fe40003fc4160 */
[----:B------:R-:W-:Y:S02]  /*52e0*/  ISETP.GT.U32.AND.EX P2, PT, R57, RZ, PT, P2 ;  /* 0x000000ff3900720c */ /* 0x000fe40003f44120 */
[----:B------:R-:W-:-:S02]  /*52f0*/  FSEL R217, R89, -INF , !P4 ;  /* 0xff80000059d97808 */ /* 0x000fc40006000000 */
[----:B------:R-:W-:Y:S02]  /*5300*/  ISETP.GT.U32.AND P4, PT, R58, R7, PT ;  /* 0x000000073a00720c */ /* 0x000fe40003f84070 */
[----:B------:R-:W-:Y:S02]  /*5310*/  FSEL R216, R91, -INF , !P3 ;  /* 0xff8000005bd87808 */ /* 0x000fe40005800000 */
[----:B------:R-:W-:Y:S02]  /*5320*/  IADD3.X R56, RZ, R204, RZ, P5, !PT ;  /* 0x000000ccff387210 */ /* 0x000fe40002ffe4ff */
[C---:B------:R-:W-:Y:S02]  /*5330*/  ISETP.GT.U32.AND.EX P1, PT, R57.reuse, RZ, PT, P1 ;  /* 0x000000ff3900720c */ /* 0x040fe40003f24110 */
[----:B------:R-:W-:Y:S01]  /*5340*/  ISETP.GT.U32.AND.EX P0, PT, R57, RZ, PT, P0 ;  /* 0x000000ff3900720c */ /* 0x000fe20003f04100 */
[----:B------:R-:W-:Y:S01]  /*5350*/  FMUL R74, R36, c[0x0][0x188] ;  /* 0x00006200244a7a20 */ /* 0x000fe20000400000 */
[----:B------:R-:W-:Y:S01]  /*5360*/  ISETP.GT.U32.AND P3, PT, R58, R239, PT ;  /* 0x000000ef3a00720c */ /* 0x000fe20003f64070 */
[----:B------:R-:W-:Y:S01]  /*5370*/  FMUL R64, R106, c[0x0][0x188] ;  /* 0x000062006a407a20 */ /* 0x000fe20000400000 */
[----:B------:R-:W-:Y:S01]  /*5380*/  FSEL R205, R44, -INF , !P6 ;  /* 0xff8000002ccd7808 */ /* 0x000fe20007000000 */
[----:B------:R-:W-:Y:S01]  /*5390*/  FMUL R65, R124, c[0x0][0x188] ;  /* 0x000062007c417a20 */ /* 0x000fe20000400000 */
[----:B------:R-:W-:Y:S01]  /*53a0*/  FSEL R198, R46, -INF , !P2 ;  /* 0xff8000002ec67808 */ /* 0x000fe20005000000 */
[----:B------:R-:W-:Y:S01]  /*53b0*/  FMUL R66, R125, c[0x0][0x188] ;  /* 0x000062007d427a20 */ /* 0x000fe20000400000 */
[----:B------:R-:W-:Y:S01]  /*53c0*/  IADD3 R44, P2, R203, 0x68, RZ ;  /* 0x00000068cb2c7810 */ /* 0x000fe20007f5e0ff */
[----:B------:R-:W-:Y:S01]  /*53d0*/  FMUL R59, R127, c[0x0][0x188] ;  /* 0x000062007f3b7a20 */ /* 0x000fe20000400000 */
[C---:B------:R-:W-:Y:S01]  /*53e0*/  ISETP.GT.U32.AND.EX P4, PT, R56.reuse, RZ, PT, P4 ;  /* 0x000000ff3800720c */ /* 0x040fe20003f84140 */
[----:B------:R-:W-:Y:S01]  /*53f0*/  LDSM.16.M88.4 R88, [R5+0x3000] ;  /* 0x003000000558783b */ /* 0x000fe20000000200 */
[----:B------:R-:W-:Y:S01]  /*5400*/  ISETP.GT.U32.AND.EX P3, PT, R56, RZ, PT, P3 ;  /* 0x000000ff3800720c */ /* 0x000fe20003f64130 */
[----:B------:R-:W-:Y:S01]  /*5410*/  IMAD.X R57, RZ, RZ, R204, P2 ;  /* 0x000000ffff397224 */ /* 0x000fe200010e06cc */
[----:B------:R-:W-:-:S02]  /*5420*/  ISETP.GT.U32.AND P6, PT, R58, R252, PT ;  /* 0x000000fc3a00720c */ /* 0x000fc40003fc4070 */
[----:B------:R-:W-:Y:S02]  /*5430*/  FSEL R212, R140, -INF , !P1 ;  /* 0xff8000008cd47808 */ /* 0x000fe40004800000 */
[----:B------:R-:W-:Y:S02]  /*5440*/  FSEL R234, R142, -INF , !P0 ;  /* 0xff8000008eea7808 */ /* 0x000fe40004000000 */
[----:B------:R-:W-:Y:S02]  /*5450*/  FSEL R194, R45, -INF , !P4 ;  /* 0xff8000002dc27808 */ /* 0x000fe40006000000 */
[C---:B------:R-:W-:Y:S02]  /*5460*/  ISETP.GT.U32.AND P1, PT, R44.reuse, R7, PT ;  /* 0x000000072c00720c */ /* 0x040fe40003f24070 */
[C---:B------:R-:W-:Y:S02]  /*5470*/  ISETP.GT.U32.AND P0, PT, R44.reuse, R239, PT ;  /* 0x000000ef2c00720c */ /* 0x040fe40003f04070 */
[----:B------:R-:W-:-:S02]  /*5480*/  ISETP.GT.U32.AND P4, PT, R44, R252, PT ;  /* 0x000000fc2c00720c */ /* 0x000fc40003f84070 */
[----:B------:R-:W-:Y:S02]  /*5490*/  ISETP.GT.U32.AND P2, PT, R44, R139, PT ;  /* 0x0000008b2c00720c */ /* 0x000fe40003f44070 */
[----:B------:R-:W-:Y:S02]  /*54a0*/  FSEL R188, R47, -INF , !P3 ;  /* 0xff8000002fbc7808 */ /* 0x000fe40005800000 */
[----:B------:R-:W-:Y:S02]  /*54b0*/  IADD3 R44, P3, R203, 0x69, RZ ;  /* 0x00000069cb2c7810 */ /* 0x000fe40007f7e0ff */
[----:B------:R-:W-:Y:S02]  /*54c0*/  ISETP.GT.U32.AND.EX P6, PT, R56, RZ, PT, P6 ;  /* 0x000000ff3800720c */ /* 0x000fe40003fc4160 */
[----:B------:R-:W-:Y:S01]  /*54d0*/  ISETP.GT.U32.AND.EX P1, PT, R57, RZ, PT, P1 ;  /* 0x000000ff3900720c */ /* 0x000fe20003f24110 */
[----:B------:R-:W-:Y:S01]  /*54e0*/  IMAD.X R47, RZ, RZ, R204, P3 ;  /* 0x000000ffff2f7224 */ /* 0x000fe200018e06cc */
[----:B------:R-:W-:-:S02]  /*54f0*/  FSEL R179, R141, -INF , !P6 ;  /* 0xff8000008db37808 */ /* 0x000fc40007000000 */
[----:B------:R-:W-:Y:S02]  /*5500*/  ISETP.GT.U32.AND P6, PT, R44, R7, PT ;  /* 0x000000072c00720c */ /* 0x000fe40003fc4070 */
[C---:B------:R-:W-:Y:S02]  /*5510*/  ISETP.GT.U32.AND.EX P4, PT, R57.reuse, RZ, PT, P4 ;  /* 0x000000ff3900720c */ /* 0x040fe40003f84140 */
[----:B------:R-:W-:Y:S02]  /*5520*/  ISETP.GT.U32.AND.EX P0, PT, R57, RZ, PT, P0 ;  /* 0x000000ff3900720c */ /* 0x000fe40003f04100 */
[----:B------:R-:W-:Y:S02]  /*5530*/  FSEL R186, R80, -INF , !P1 ;  /* 0xff80000050ba7808 */ /* 0x000fe40004800000 */
[----:B------:R-:W-:Y:S02]  /*5540*/  ISETP.GT.U32.AND.EX P6, PT, R47, RZ, PT, P6 ;  /* 0x000000ff2f00720c */ /* 0x000fe40003fc4160 */
[----:B------:R-:W-:-:S02]  /*5550*/  FSEL R177, R28, -INF , !P4 ;  /* 0xff8000001cb17808 */ /* 0x000fc40006000000 */
[----:B------:R-:W-:Y:S02]  /*5560*/  ISETP.GT.U32.AND P1, PT, R44, R239, PT ;  /* 0x000000ef2c00720c */ /* 0x000fe40003f24070 */
[----:B------:R-:W-:Y:S02]  /*5570*/  IADD3 R28, P4, R203, 0x70, RZ ;  /* 0x00000070cb1c7810 */ /* 0x000fe40007f9e0ff */
[----:B------:R-:W-:Y:S02]  /*5580*/  FSEL R182, R82, -INF , !P0 ;  /* 0xff80000052b67808 */ /* 0x000fe40004000000 */
[----:B------:R-:W-:Y:S02]  /*5590*/  ISETP.GT.U32.AND P5, PT, R58, R139, PT ;  /* 0x0000008b3a00720c */ /* 0x000fe40003fa4070 */
[----:B------:R-:W-:Y:S02]  /*55a0*/  ISETP.GT.U32.AND P0, PT, R44, R252, PT ;  /* 0x000000fc2c00720c */ /* 0x000fe40003f04070 */
[----:B------:R-:W-:-:S02]  /*55b0*/  FSEL R176, R81, -INF , !P6 ;  /* 0xff80000051b07808 */ /* 0x000fc40007000000 */
[C---:B------:R-:W-:Y:S02]  /*55c0*/  ISETP.GT.U32.AND.EX P1, PT, R47.reuse, RZ, PT, P1 ;  /* 0x000000ff2f00720c */ /* 0x040fe40003f24110 */
[----:B------:R-:W-:Y:S02]  /*55d0*/  ISETP.GT.U32.AND P6, PT, R28, R7, PT ;  /* 0x000000071c00720c */ /* 0x000fe40003fc4070 */
[----:B------:R-:W-:Y:S02]  /*55e0*/  IADD3.X R58, RZ, R204, RZ, P4, !PT ;  /* 0x000000ccff3a7210 */ /* 0x000fe400027fe4ff */
[----:B------:R-:W-:Y:S02]  /*55f0*/  ISETP.GT.U32.AND.EX P0, PT, R47, RZ, PT, P0 ;  /* 0x000000ff2f00720c */ /* 0x000fe40003f04100 */
[----:B------:R-:W-:Y:S02]  /*5600*/  FSEL R175, R83, -INF , !P1 ;  /* 0xff80000053af7808 */ /* 0x000fe40004800000 */
[----:B------:R-:W-:-:S02]  /*5610*/  ISETP.GT.U32.AND.EX P6, PT, R58, RZ, PT, P6 ;  /* 0x000000ff3a00720c */ /* 0x000fc40003fc4160 */
[C---:B------:R-:W-:Y:S02]  /*5620*/  ISETP.GT.U32.AND P1, PT, R28.reuse, R239, PT ;  /* 0x000000ef1c00720c */ /* 0x040fe40003f24070 */
[----:B------:R-:W-:Y:S02]  /*5630*/  FSEL R170, R29, -INF , !P0 ;  /* 0xff8000001daa7808 */ /* 0x000fe40004000000 */
[C---:B------:R-:W-:Y:S02]  /*5640*/  ISETP.GT.U32.AND P0, PT, R28.reuse, R252, PT ;  /* 0x000000fc1c00720c */ /* 0x040fe40003f04070 */
[----:B------:R-:W-:Y:S02]  /*5650*/  ISETP.GT.U32.AND P4, PT, R28, R139, PT ;  /* 0x0000008b1c00720c */ /* 0x000fe40003f84070 */
[----:B------:R-:W-:Y:S02]  /*5660*/  FSEL R169, R52, -INF , !P6 ;  /* 0xff80000034a97808 */ /* 0x000fe40007000000 */
[----:B------:R-:W-:-:S02]  /*5670*/  ISETP.GT.U32.AND.EX P1, PT, R58, RZ, PT, P1 ;  /* 0x000000ff3a00720c */ /* 0x000fc40003f24110 */
[----:B------:R-:W-:Y:S02]  /*5680*/  IADD3 R28, P6, R203, 0x71, RZ ;  /* 0x00000071cb1c7810 */ /* 0x000fe40007fde0ff */
[----:B------:R-:W-:Y:S02]  /*5690*/  FSEL R151, R54, -INF , !P1 ;  /* 0xff80000036977808 */ /* 0x000fe40004800000 */
[C---:B------:R-:W-:Y:S01]  /*56a0*/  ISETP.GT.U32.AND P1, PT, R28.reuse, R7, PT ;  /* 0x000000071c00720c */ /* 0x040fe20003f24070 */
[----:B------:R-:W-:Y:S01]  /*56b0*/  IMAD.X R54, RZ, RZ, R204, P6 ;  /* 0x000000ffff367224 */ /* 0x000fe200030e06cc */
[----:B------:R-:W-:Y:S02]  /*56c0*/  ISETP.GT.U32.AND P6, PT, R28, R239, PT ;  /* 0x000000ef1c00720c */ /* 0x000fe40003fc4070 */
[----:B------:R-:W-:Y:S02]  /*56d0*/  ISETP.GT.U32.AND.EX P0, PT, R58, RZ, PT, P0 ;  /* 0x000000ff3a00720c */ /* 0x000fe40003f04100 */
[----:B------:R-:W-:-:S02]  /*56e0*/  ISETP.GT.U32.AND.EX P1, PT, R54, RZ, PT, P1 ;  /* 0x000000ff3600720c */ /* 0x000fc40003f24110 */
[----:B------:R-:W-:Y:S02]  /*56f0*/  ISETP.GT.U32.AND.EX P6, PT, R54, RZ, PT, P6 ;  /* 0x000000ff3600720c */ /* 0x000fe40003fc4160 */
[----:B------:R-:W-:Y:S02]  /*5700*/  FSEL R141, R48, -INF , !P0 ;  /* 0xff800000308d7808 */ /* 0x000fe40004000000 */
[----:B------:R-:W-:Y:S02]  /*5710*/  FSEL R149, R53, -INF , !P1 ;  /* 0xff80000035957808 */ /* 0x000fe40004800000 */
[C---:B------:R-:W-:Y:S02]  /*5720*/  ISETP.GT.U32.AND P0, PT, R28.reuse, R252, PT ;  /* 0x000000fc1c00720c */ /* 0x040fe40003f04070 */
[----:B------:R-:W-:Y:S02]  /*5730*/  ISETP.GT.U32.AND P1, PT, R28, R139, PT ;  /* 0x0000008b1c00720c */ /* 0x000fe40003f24070 */
[----:B------:R-:W-:-:S02]  /*5740*/  FSEL R142, R55, -INF , !P6 ;  /* 0xff800000378e7808 */ /* 0x000fc40007000000 */
[----:B------:R-:W-:Y:S02]  /*5750*/  IADD3 R28, P6, R203, 0x78, RZ ;  /* 0x00000078cb1c7810 */ /* 0x000fe40007fde0ff */
[----:B------:R-:W-:-:S03]  /*5760*/  ISETP.GT.U32.AND.EX P0, PT, R54, RZ, PT, P0 ;  /* 0x000000ff3600720c */ /* 0x000fc60003f04100 */
[----:B------:R-:W-:Y:S01]  /*5770*/  IMAD.X R55, RZ, RZ, R204, P6 ;  /* 0x000000ffff377224 */ /* 0x000fe200030e06cc */
[C---:B------:R-:W-:Y:S02]  /*5780*/  ISETP.GT.U32.AND P6, PT, R28.reuse, R7, PT ;  /* 0x000000071c00720c */ /* 0x040fe40003fc4070 */
[----:B------:R-:W-:Y:S02]  /*5790*/  FSEL R137, R49, -INF , !P0 ;  /* 0xff80000031897808 */ /* 0x000fe40004000000 */
[----:B------:R-:W-:Y:S02]  /*57a0*/  ISETP.GT.U32.AND.EX P6, PT, R55, RZ, PT, P6 ;  /* 0x000000ff3700720c */ /* 0x000fe40003fc4160 */
[----:B------:R-:W-:Y:S02]  /*57b0*/  ISETP.GT.U32.AND P0, PT, R28, R239, PT ;  /* 0x000000ef1c00720c */ /* 0x000fe40003f04070 */
[----:B------:R-:W-:Y:S02]  /*57c0*/  FSEL R138, R84, -INF , !P6 ;  /* 0xff800000548a7808 */ /* 0x000fe40007000000 */
[----:B------:R-:W-:-:S02]  /*57d0*/  ISETP.GT.U32.AND P6, PT, R28, R252, PT ;  /* 0x000000fc1c00720c */ /* 0x000fc40003fc4070 */
[C---:B------:R-:W-:Y:S02]  /*57e0*/  ISETP.GT.U32.AND.EX P0, PT, R55.reuse, RZ, PT, P0 ;  /* 0x000000ff3700720c */ /* 0x040fe40003f04100 */
[----:B------:R-:W-:Y:S02]  /*57f0*/  ISETP.GT.U32.AND.EX P6, PT, R55, RZ, PT, P6 ;  /* 0x000000ff3700720c */ /* 0x000fe40003fc4160 */
[----:B------:R-:W-:Y:S02]  /*5800*/  FSEL R136, R86, -INF , !P0 ;  /* 0xff80000056887808 */ /* 0x000fe40004000000 */
[----:B------:R-:W-:Y:S02]  /*5810*/  ISETP.GT.U32.AND P0, PT, R28, R139, PT ;  /* 0x0000008b1c00720c */ /* 0x000fe40003f04070 */
[----:B------:R-:W-:Y:S02]  /*5820*/  FSEL R28, R40, -INF , !P6 ;  /* 0xff800000281c7808 */ /* 0x000fe40007000000 */
[----:B------:R-:W-:-:S04]  /*5830*/  IADD3 R29, P6, R203, 0x8, RZ ;  /* 0x00000008cb1d7810 */ /* 0x000fc80007fde0ff */
[----:B------:R-:W-:Y:S02]  /*5840*/  IADD3.X R40, RZ, R204, RZ, P6, !PT ;  /* 0x000000ccff287210 */ /* 0x000fe400037fe4ff */
[----:B------:R-:W-:Y:S01]  /*5850*/  ISETP.GT.U32.AND P6, PT, R29, R7, PT ;  /* 0x000000071d00720c */ /* 0x000fe20003fc4070 */
[----:B------:R-:W-:-:S03]  /*5860*/  FMUL R52, R104, c[0x0][0x188] ;  /* 0x0000620068347a20 */ /* 0x000fc60000400000 */
[----:B------:R-:W-:-:S04]  /*5870*/  ISETP.GT.U32.AND.EX P6, PT, R40, RZ, PT, P6 ;  /* 0x000000ff2800720c */ /* 0x000fc80003fc4160 */
[----:B------:R-:W-:Y:S02]  /*5880*/  FSEL R52, R52, -INF , !P6 ;  /* 0xff80000034347808 */ /* 0x000fe40007000000 */
[----:B------:R-:W-:-:S04]  /*5890*/  ISETP.GT.U32.AND P6, PT, R29, R252, PT ;  /* 0x000000fc1d00720c */ /* 0x000fc80003fc4070 */
[----:B------:R-:W-:-:S04]  /*58a0*/  ISETP.GT.U32.AND.EX P6, PT, R40, RZ, PT, P6 ;  /* 0x000000ff2800720c */ /* 0x000fc80003fc4160 */
[----:B------:R-:W-:Y:S02]  /*58b0*/  FSEL R49, R32, -INF , !P6 ;  /* 0xff80000020317808 */ /* 0x000fe40007000000 */
[----:B------:R-:W-:-:S04]  /*58c0*/  ISETP.GT.U32.AND P6, PT, R29, R139, PT ;  /* 0x0000008b1d00720c */ /* 0x000fc80003fc4070 */
[----:B------:R-:W-:-:S04]  /*58d0*/  ISETP.GT.U32.AND.EX P6, PT, R40, RZ, PT, P6 ;  /* 0x000000ff2800720c */ /* 0x000fc80003fc4160 */
[----:B------:R-:W-:Y:S02]  /*58e0*/  FSEL R48, R34, -INF , !P6 ;  /* 0xff80000022307808 */ /* 0x000fe40007000000 */
[----:B------:R-:W-:Y:S01]  /*58f0*/  IADD3 R34, P6, R203, 0x40, RZ ;  /* 0x00000040cb227810 */ /* 0x000fe20007fde0ff */
[----:B------:R-:W-:-:S04]  /*5900*/  FMUL R29, R100, c[0x0][0x188] ;  /* 0x00006200641d7a20 */ /* 0x000fc80000400000 */
[----:B------:R-:W-:Y:S01]  /*5910*/  IMAD.X R40, RZ, RZ, R204, P6 ;  /* 0x000000ffff287224 */ /* 0x000fe200030e06cc */
[----:B------:R-:W-:-:S04]  /*5920*/  ISETP.GT.U32.AND P6, PT, R34, R7, PT ;  /* 0x000000072200720c */ /* 0x000fc80003fc4070 */
[----:B------:R-:W-:-:S04]  /*5930*/  ISETP.GT.U32.AND.EX P6, PT, R40, RZ, PT, P6 ;  /* 0x000000ff2800720c */ /* 0x000fc80003fc4160 */
[----:B------:R-:W-:Y:S02]  /*5940*/  FSEL R29, R29, -INF , !P6 ;  /* 0xff8000001d1d7808 */ /* 0x000fe40007000000 */
[----:B------:R-:W-:Y:S01]  /*5950*/  ISETP.GT.U32.AND P6, PT, R34, R239, PT ;  /* 0x000000ef2200720c */ /* 0x000fe20003fc4070 */
[----:B------:R-:W-:-:S03]  /*5960*/  FMUL R32, R102, c[0x0][0x188] ;  /* 0x0000620066207a20 */ /* 0x000fc60000400000 */
[----:B------:R-:W-:-:S04]  /*5970*/  ISETP.GT.U32.AND.EX P6, PT, R40, RZ, PT, P6 ;  /* 0x000000ff2800720c */ /* 0x000fc80003fc4160 */
[----:B------:R-:W-:Y:S02]  /*5980*/  FSEL R32, R32, -INF , !P6 ;  /* 0xff80000020207808 */ /* 0x000fe40007000000 */
[----:B------:R-:W-:Y:S01]  /*5990*/  ISETP.GT.U32.AND P6, PT, R34, R139, PT ;  /* 0x0000008b2200720c */ /* 0x000fe20003fc4070 */
[----:B------:R-:W-:-:S03]  /*59a0*/  FMUL R34, R150, c[0x0][0x188] ;  /* 0x0000620096227a20 */ /* 0x000fc60000400000 */
        /* <DEDUP_REMOVED lines=8> */
[----:B------:R-:W-:Y:S02]  /*5a30*/  ISETP.GT.U32.AND P6, PT, R45, R239, PT ;  /* 0x000000ef2d00720c */ /* 0x000fe40003fc4070 */
[----:B------:R-:W-:Y:S01]  /*5a40*/  ISETP.GT.U32.AND P3, PT, R44, R139, PT ;  /* 0x0000008b2c00720c */ /* 0x000fe20003f64070 */
[----:B------:R-:W-:Y:S01]  /*5a50*/  FMUL R44, R78, c[0x0][0x188] ;  /* 0x000062004e2c7a20 */ /* 0x000fe20000400000 */
[----:B------:R-:W-:-:S04]  /*5a60*/  ISETP.GT.U32.AND.EX P6, PT, R46, RZ, PT, P6 ;  /* 0x000000ff2e00720c */ /* 0x000fc80003fc4160 */
[----:B------:R-:W-:Y:S02]  /*5a70*/  FSEL R44, R44, -INF , !P6 ;  /* 0xff8000002c2c7808 */ /* 0x000fe40007000000 */
[----:B------:R-:W-:Y:S01]  /*5a80*/  ISETP.GT.U32.AND P6, PT, R45, R252, PT ;  /* 0x000000fc2d00720c */ /* 0x000fe20003fc4070 */
[----:B------:R-:W-:-:S03]  /*5a90*/  FMUL R45, R120, c[0x0][0x188] ;  /* 0x00006200782d7a20 */ /* 0x000fc60000400000 */
[----:B------:R-:W-:-:S04]  /*5aa0*/  ISETP.GT.U32.AND.EX P6, PT, R46, RZ, PT, P6 ;  /* 0x000000ff2e00720c */ /* 0x000fc80003fc4160 */
[----:B------:R-:W-:Y:S02]  /*5ab0*/  FSEL R45, R45, -INF , !P6 ;  /* 0xff8000002d2d7808 */ /* 0x000fe40007000000 */
[----:B------:R-:W-:Y:S01]  /*5ac0*/  ISETP.GT.U32.AND P6, PT, R203, R7, PT ;  /* 0x00000007cb00720c */ /* 0x000fe20003fc4070 */
[----:B------:R-:W-:Y:S02]  /*5ad0*/  FMUL R46, R148, c[0x0][0x188] ;  /* 0x00006200942e7a20 */ /* 0x000fe40000400000 */
[----:B------:R-:W-:Y:S01]  /*5ae0*/  FMUL R36, R122, c[0x0][0x188] ;  /* 0x000062007a247a20 */ /* 0x000fe20000400000 */
[----:B------:R-:W-:-:S04]  /*5af0*/  ISETP.GT.U32.AND.EX P6, PT, R204, RZ, PT, P6 ;  /* 0x000000ffcc00720c */ /* 0x000fc80003fc4160 */
[----:B------:R-:W-:Y:S02]  /*5b00*/  FSEL R74, R74, -INF , !P6 ;  /* 0xff8000004a4a7808 */ /* 0x000fe40007000000 */
[----:B------:R-:W-:Y:S02]  /*5b10*/  FSEL R64, R64, -INF , !P6 ;  /* 0xff80000040407808 */ /* 0x000fe40007000000 */
[----:B------:R-:W-:Y:S02]  /*5b20*/  FSEL R46, R46, -INF , !P6 ;  /* 0xff8000002e2e7808 */ /* 0x000fe40007000000 */
[----:B------:R-:W-:Y:S02]  /*5b30*/  FSEL R36, R36, -INF , !P6 ;  /* 0xff80000024247808 */ /* 0x000fe40007000000 */
[----:B------:R-:W-:-:S04]  /*5b40*/  ISETP.GE.U32.AND P6, PT, R203, R7, PT ;  /* 0x00000007cb00720c */ /* 0x000fc80003fc6070 */
[----:B------:R-:W-:-:S04]  /*5b50*/  ISETP.GE.U32.AND.EX P6, PT, R204, RZ, PT, P6 ;  /* 0x000000ffcc00720c */ /* 0x000fc80003fc6160 */
[----:B------:R-:W-:Y:S02]  /*5b60*/  FSEL R73, R37, -INF , !P6 ;  /* 0xff80000025497808 */ /* 0x000fe40007000000 */
[----:B------:R-:W-:-:S04]  /*5b70*/  ISETP.GT.U32.AND P6, PT, R203, R239, PT ;  /* 0x000000efcb00720c */ /* 0x000fc80003fc4070 */
[----:B------:R-:W-:-:S04]  /*5b80*/  ISETP.GT.U32.AND.EX P6, PT, R204, RZ, PT, P6 ;  /* 0x000000ffcc00720c */ /* 0x000fc80003fc4160 */
[----:B------:R-:W-:Y:S02]  /*5b90*/  FSEL R67, R38, -INF , !P6 ;  /* 0xff80000026437808 */ /* 0x000fe40007000000 */
[----:B------:R-:W-:-:S04]  /*5ba0*/  ISETP.GE.U32.AND P6, PT, R203, R239, PT ;  /* 0x000000efcb00720c */ /* 0x000fc80003fc6070 */
[----:B------:R-:W-:-:S04]  /*5bb0*/  ISETP.GE.U32.AND.EX P6, PT, R204, RZ, PT, P6 ;  /* 0x000000ffcc00720c */ /* 0x000fc80003fc6160 */
[----:B------:R-:W-:Y:S02]  /*5bc0*/  FSEL R72, R39, -INF , !P6 ;  /* 0xff80000027487808 */ /* 0x000fe40007000000 */
[----:B------:R-:W-:Y:S02]  /*5bd0*/  ISETP.GT.U32.AND P6, PT, R203, R252, PT ;  /* 0x000000fccb00720c */ /* 0x000fe40003fc4070 */
[----:B------:R-:W-:Y:S02]  /*5be0*/  FMNMX R37, R74, R73, !PT ;  /* 0x000000494a257209 */ /* 0x000fe40007800000 */
[----:B------:R-:W-:Y:S02]  /*5bf0*/  ISETP.GT.U32.AND.EX P6, PT, R204, RZ, PT, P6 ;  /* 0x000000ffcc00720c */ /* 0x000fe40003fc4160 */
[----:B------:R-:W-:Y:S02]  /*5c00*/  FMNMX R37, R52, R37, !PT ;  /* 0x0000002534257209 */ /* 0x000fe40007800000 */
[----:B------:R-:W-:-:S02]  /*5c10*/  FSEL R65, R65, -INF , !P6 ;  /* 0xff80000041417808 */ /* 0x000fc40007000000 */
[----:B------:R-:W-:Y:S02]  /*5c20*/  ISETP.GE.U32.AND P6, PT, R203, R252, PT ;  /* 0x000000fccb00720c */ /* 0x000fe40003fc6070 */
[----:B------:R-:W-:Y:S02]  /*5c30*/  FMNMX R37, R199, R37, !PT ;  /* 0x00000025c7257209 */ /* 0x000fe40007800000 */
[----:B------:R-:W-:Y:S02]  /*5c40*/  ISETP.GE.U32.AND.EX P6, PT, R204, RZ, PT, P6 ;  /* 0x000000ffcc00720c */ /* 0x000fe40003fc6160 */
[----:B------:R-:W-:Y:S02]  /*5c50*/  FMNMX R37, R12, R37, !PT ;  /* 0x000000250c257209 */ /* 0x000fe40007800000 */
[----:B------:R-:W-:Y:S02]  /*5c60*/  FSEL R66, R66, -INF , !P6 ;  /* 0xff80000042427808 */ /* 0x000fe40007000000 */
[----:B------:R-:W-:Y:S01]  /*5c70*/  ISETP.GT.U32.AND P6, PT, R203, R139, PT ;  /* 0x0000008bcb00720c */ /* 0x000fe20003fc4070 */
[----:B------:R-:W-:Y:S01]  /*5c80*/  FMUL R53, R126, c[0x0][0x188] ;  /* 0x000062007e357a20 */ /* 0x000fe20000400000 */
[----:B------:R-:W-:-:S02]  /*5c90*/  FMNMX R37, R22, R37, !PT ;  /* 0x0000002516257209 */ /* 0x000fc40007800000 */
[----:B------:R-:W-:Y:S02]  /*5ca0*/  ISETP.GT.U32.AND.EX P6, PT, R204, RZ, PT, P6 ;  /* 0x000000ffcc00720c */ /* 0x000fe40003fc4160 */
[----:B------:R-:W-:Y:S02]  /*5cb0*/  FMNMX R37, R18, R37, !PT ;  /* 0x0000002512257209 */ /* 0x000fe40007800000 */
[----:B------:R-:W-:Y:S02]  /*5cc0*/  FSEL R53, R53, -INF , !P6 ;  /* 0xff80000035357808 */ /* 0x000fe40007000000 */
[----:B------:R-:W-:Y:S02]  /*5cd0*/  IADD3 R75, P6, R203, 0x79, RZ ;  /* 0x00000079cb4b7810 */ /* 0x000fe40007fde0ff */
[----:B------:R-:W-:Y:S02]  /*5ce0*/  FMNMX R37, R10, R37, !PT ;  /* 0x000000250a257209 */ /* 0x000fe40007800000 */
[----:B------:R-:W-:-:S02]  /*5cf0*/  IADD3.X R76, RZ, R204, RZ, P6, !PT ;  /* 0x000000ccff4c7210 */ /* 0x000fc400037fe4ff */
[----:B------:R-:W-:Y:S02]  /*5d00*/  ISETP.GE.U32.AND P6, PT, R203, R139, PT ;  /* 0x0000008bcb00720c */ /* 0x000fe40003fc6070 */
[----:B------:R-:W-:Y:S02]  /*5d10*/  FMNMX R37, R168, R37, !PT ;  /* 0x00000025a8257209 */ /* 0x000fe40007800000 */
[----:B------:R-:W-:Y:S02]  /*5d20*/  ISETP.GE.U32.AND.EX P6, PT, R204, RZ, PT, P6 ;  /* 0x000000ffcc00720c */ /* 0x000fe40003fc6160 */
[----:B------:R-:W-:Y:S02]  /*5d30*/  FMNMX R37, R33, R37, !PT ;  /* 0x0000002521257209 */ /* 0x000fe40007800000 */
[----:B------:R-:W-:Y:S02]  /*5d40*/  FSEL R59, R59, -INF , !P6 ;  /* 0xff8000003b3b7808 */ /* 0x000fe40007000000 */
[----:B------:R-:W-:-:S02]  /*5d50*/  ISETP.GT.U32.AND P6, PT, R75, R7, PT ;  /* 0x000000074b00720c */ /* 0x000fc40003fc4070 */
[----:B------:R-:W-:Y:S02]  /*5d60*/  FMNMX R37, R62, R37, !PT ;  /* 0x000000253e257209 */ /* 0x000fe40007800000 */
[----:B------:R-:W-:Y:S02]  /*5d70*/  ISETP.GT.U32.AND.EX P6, PT, R76, RZ, PT, P6 ;  /* 0x000000ff4c00720c */ /* 0x000fe40003fc4160 */
[----:B------:R-:W-:Y:S02]  /*5d80*/  FMNMX R38, R107, R37, !PT ;  /* 0x000000256b267209 */ /* 0x000fe40007800000 */
[----:B------:R-:W-:Y:S02]  /*5d90*/  FSEL R37, R85, -INF , !P6 ;  /* 0xff80000055257808 */ /* 0x000fe40007000000 */
[----:B------:R-:W-:Y:S02]  /*5da0*/  FMNMX R38, R210, R38, !PT ;  /* 0x00000026d2267209 */ /* 0x000fe40007800000 */
[----:B------:R-:W-:-:S02]  /*5db0*/  ISETP.GT.U32.AND P6, PT, R75, R239, PT ;  /* 0x000000ef4b00720c */ /* 0x000fc40003fc4070 */
[----:B------:R-:W-:Y:S02]  /*5dc0*/  FMNMX R38, R206, R38, !PT ;  /* 0x00000026ce267209 */ /* 0x000fe40007800000 */
[----:B------:R-:W-:Y:S02]  /*5dd0*/  ISETP.GT.U32.AND.EX P6, PT, R76, RZ, PT, P6 ;  /* 0x000000ff4c00720c */ /* 0x000fe40003fc4160 */
[----:B------:R-:W-:Y:S02]  /*5de0*/  FMNMX R39, R196, R38, !PT ;  /* 0x00000026c4277209 */ /* 0x000fe40007800000 */
[----:B------:R-:W-:Y:S02]  /*5df0*/  FSEL R38, R87, -INF , !P6 ;  /* 0xff80000057267808 */ /* 0x000fe40007000000 */
[----:B------:R-:W-:Y:S02]  /*5e00*/  ISETP.GT.U32.AND P6, PT, R75, R252, PT ;  /* 0x000000fc4b00720c */ /* 0x000fe40003fc4070 */
[----:B------:R-:W-:-:S02]  /*5e10*/  ISETP.GT.U32.AND.EX P5, PT, R56, RZ, PT, P5 ;  /* 0x000000ff3800720c */ /* 0x000fc40003fa4150 */
[----:B------:R-:W-:Y:S02]  /*5e20*/  FMNMX R39, R187, R39, !PT ;  /* 0x00000027bb277209 */ /* 0x000fe40007800000 */
[----:B------:R-:W-:Y:S02]  /*5e30*/  FMNMX R56, R65, R66, !PT ;  /* 0x0000004241387209 */ /* 0x000fe40007800000 */
[----:B------:R-:W-:Y:S02]  /*5e40*/  ISETP.GT.U32.AND.EX P6, PT, R76, RZ, PT, P6 ;  /* 0x000000ff4c00720c */ /* 0x000fe40003fc4160 */
[----:B------:R-:W-:Y:S02]  /*5e50*/  FMNMX R77, R29, R39, !PT ;  /* 0x000000271d4d7209 */ /* 0x000fe40007800000 */
[----:B------:R-:W-:Y:S02]  /*5e60*/  FMNMX R56, R49, R56, !PT ;  /* 0x0000003831387209 */ /* 0x000fe40007800000 */
[----:B------:R-:W-:-:S02]  /*5e70*/  FSEL R39, R41, -INF , !P6 ;  /* 0xff80000029277808 */ /* 0x000fc40007000000 */
[----:B------:R-:W-:Y:S02]  /*5e80*/  ISETP.GT.U32.AND P6, PT, R75, R139, PT ;  /* 0x0000008b4b00720c */ /* 0x000fe40003fc4070 */
[----:B------:R-:W-:Y:S02]  /*5e90*/  FMNMX R75, R67, R72, !PT ;  /* 0x00000048434b7209 */ /* 0x000fe40007800000 */
[----:B------:R-:W-:Y:S02]  /*5ea0*/  FMNMX R56, R191, R56, !PT ;  /* 0x00000038bf387209 */ /* 0x000fe40007800000 */
[----:B------:R-:W-:Y:S02]  /*5eb0*/  FMNMX R75, R64, R75, !PT ;  /* 0x0000004b404b7209 */ /* 0x000fe40007800000 */
[----:B------:R-:W-:Y:S02]  /*5ec0*/  FMNMX R56, R16, R56, !PT ;  /* 0x0000003810387209 */ /* 0x000fe40007800000 */
[----:B------:R-:W-:-:S02]  /*5ed0*/  FMNMX R75, R197, R75, !PT ;  /* 0x0000004bc54b7209 */ /* 0x000fc40007800000 */
[----:B------:R-:W-:Y:S02]  /*5ee0*/  FMNMX R56, R20, R56, !PT ;  /* 0x0000003814387209 */ /* 0x000fe40007800000 */
        /* <DEDUP_REMOVED lines=26> */
[----:B------:R-:W-:Y:S02]  /*6090*/  ISETP.GT.U32.AND.EX P3, PT, R47, RZ, PT, P3 ;  /* 0x000000ff2f00720c */ /* 0x000fe40003f64130 */
        /* <DEDUP_REMOVED lines=42> */
[----:B------:R-:W-:Y:S01]  /*6340*/  FMNMX R56, R170, R56, !PT ;  /* 0x00000038aa387209 */ /* 0x000fe20007800000 */
[----:B------:R-:W0:Y:S01]  /*6350*/  SHFL.BFLY PT, R41, R47, 0x2, 0x1f ;  /* 0x0c401f002f297f89 */ /* 0x000e2200000e0000 */
        /* <DEDUP_REMOVED lines=14> */
[----:B------:R-:W-:Y:S02]  /*6440*/  ISETP.GT.U32.AND.EX P2, PT, R57, RZ, PT, P2 ;  /* 0x000000ff3900720c */ /* 0x000fe40003f44120 */
[----:B------:R-:W1:Y:S01]  /*6450*/  SHFL.BFLY PT, R57, R56, 0x2, 0x1f ;  /* 0x0c401f0038397f89 */ /* 0x000e6200000e0000 */
[----:B------:R-:W-:Y:S02]  /*6460*/  FMNMX R77, R34, R77, !PT ;  /* 0x0000004d224d7209 */ /* 0x000fe40007800000 */
[----:B------:R-:W-:Y:S02]  /*6470*/  FMNMX R75, R38, R75, !PT ;  /* 0x0000004b264b7209 */ /* 0x000fe40007800000 */
[----:B------:R-:W-:Y:S02]  /*6480*/  FMNMX R77, R233, R77, !PT ;  /* 0x0000004de94d7209 */ /* 0x000fe40007800000 */
[----:B------:R-:W-:-:S02]  /*6490*/  ISETP.GT.U32.AND.EX P4, PT, R58, RZ, PT, P4 ;  /* 0x000000ff3a00720c */ /* 0x000fc40003f84140 */
[----:B0-----:R-:W-:Y:S01]  /*64a0*/  FMNMX R41, R47, R41, !PT ;  /* 0x000000292f297209 */ /* 0x001fe20007800000 */
[----:B------:R-:W0:Y:S01]  /*64b0*/  SHFL.BFLY PT, R58, R75, 0x2, 0x1f ;  /* 0x0c401f004b3a7f89 */ /* 0x000e2200000e0000 */
[----:B------:R-:W-:-:S03]  /*64c0*/  FMNMX R77, R36, R77, !PT ;  /* 0x0000004d244d7209 */ /* 0x000fc60007800000 */
[----:B------:R-:W2:Y:S01]  /*64d0*/  SHFL.BFLY PT, R47, R41, 0x1, 0x1f ;  /* 0x0c201f00292f7f89 */ /* 0x000ea200000e0000 */
[----:B------:R-:W-:-:S04]  /*64e0*/  FMNMX R77, R232, R77, !PT ;  /* 0x0000004de84d7209 */ /* 0x000fc80007800000 */
[----:B------:R-:W-:Y:S02]  /*64f0*/  FMNMX R77, R231, R77, !PT ;  /* 0x0000004de74d7209 */ /* 0x000fe40007800000 */
[----:B------:R-:W-:Y:S02]  /*6500*/  ISETP.GT.U32.AND.EX P1, PT, R54, RZ, PT, P1 ;  /* 0x000000ff3600720c */ /* 0x000fe40003f24110 */
[----:B------:R-:W-:Y:S02]  /*6510*/  FMNMX R77, R229, R77, !PT ;  /* 0x0000004de54d7209 */ /* 0x000fe40007800000 */
[----:B-1----:R-:W-:Y:S02]  /*6520*/  FMNMX R54, R56, R57, !PT ;  /* 0x0000003938367209 */ /* 0x002fe40007800000 */
[----:B------:R-:W-:Y:S02]  /*6530*/  FMNMX R57, R225, R77, !PT ;  /* 0x0000004de1397209 */ /* 0x000fe40007800000 */
[----:B------:R-:W-:-:S02]  /*6540*/  ISETP.GT.U32.AND.EX P0, PT, R55, RZ, PT, P0 ;  /* 0x000000ff3700720c */ /* 0x000fc40003f04100 */
[----:B------:R-:W-:Y:S02]  /*6550*/  FMNMX R57, R216, R57, !PT ;  /* 0x00000039d8397209 */ /* 0x000fe40007800000 */
[----:B0-----:R-:W-:Y:S01]  /*6560*/  FMNMX R55, R75, R58, !PT ;  /* 0x0000003a4b377209 */ /* 0x001fe20007800000 */
[----:B------:R-:W-:Y:S01]  /*6570*/  FMUL R58, R30, c[0x0][0x188] ;  /* 0x000062001e3a7a20 */ /* 0x000fe20000400000 */
[----:B------:R-:W-:Y:S02]  /*6580*/  FSEL R30, R143, -INF , !P5 ;  /* 0xff8000008f1e7808 */ /* 0x000fe40006800000 */
[----:B------:R-:W-:Y:S01]  /*6590*/  FMNMX R57, R234, R57, !PT ;  /* 0x00000039ea397209 */ /* 0x000fe20007800000 */
[----:B------:R-:W-:Y:S01]  /*65a0*/  FMUL R56, R50, c[0x0][0x188] ;  /* 0x0000620032387a20 */ /* 0x000fe20000400000 */
[----:B--2---:R-:W-:Y:S01]  /*65b0*/  FMNMX R41, R41, R47, !PT ;  /* 0x0000002f29297209 */ /* 0x004fe20007800000 */
[----:B------:R-:W-:Y:S01]  /*65c0*/  FMUL R47, R31, c[0x0][0x188] ;  /* 0x000062001f2f7a20 */ /* 0x000fe20000400000 */
[----:B------:R-:W0:Y:S01]  /*65d0*/  SHFL.BFLY PT, R50, R55, 0x1, 0x1f ;  /* 0x0c201f0037327f89 */ /* 0x000e2200000e0000 */
[----:B------:R-:W-:-:S02]  /*65e0*/  FSEL R31, R58, -INF , !P2 ;  /* 0xff8000003a1f7808 */ /* 0x000fc40005000000 */
[----:B------:R-:W-:Y:S02]  /*65f0*/  FMNMX R57, R30, R57, !PT ;  /* 0x000000391e397209 */ /* 0x000fe40007800000 */
[----:B------:R-:W-:Y:S02]  /*6600*/  FSEL R47, R47, -INF , !P3 ;  /* 0xff8000002f2f7808 */ /* 0x000fe40005800000 */
[----:B------:R-:W-:Y:S02]  /*6610*/  FMNMX R57, R31, R57, !PT ;  /* 0x000000391f397209 */ /* 0x000fe40007800000 */
[----:B------:R-:W-:Y:S02]  /*6620*/  FSEL R42, R56, -INF , !P4 ;  /* 0xff800000382a7808 */ /* 0x000fe40006000000 */
[----:B------:R-:W-:Y:S01]  /*6630*/  FMNMX R57, R47, R57, !PT ;  /* 0x000000392f397209 */ /* 0x000fe20007800000 */
[----:B------:R-:W-:Y:S01]  /*6640*/  FMUL R106, R43, c[0x0][0x188] ;  /* 0x000062002b6a7a20 */ /* 0x000fe20000400000 */
[----:B------:R-:W-:-:S02]  /*6650*/  FSEL R43, R51, -INF , !P1 ;  /* 0xff800000332b7808 */ /* 0x000fc40004800000 */
[----:B------:R-:W-:Y:S02]  /*6660*/  FMNMX R57, R42, R57, !PT ;  /* 0x000000392a397209 */ /* 0x000fe40007800000 */
[----:B------:R-:W-:Y:S02]  /*6670*/  FMNMX R41, R41, R195, !PT ;  /* 0x000000c329297209 */ /* 0x000fe40007800000 */
[----:B------:R-:W-:Y:S02]  /*6680*/  ISETP.GT.U32.AND.EX P6, PT, R76, RZ, PT, P6 ;  /* 0x000000ff4c00720c */ /* 0x000fe40003fc4160 */
[----:B------:R-:W-:Y:S02]  /*6690*/  FSEL R108, R108, -INF , !P0 ;  /* 0xff8000006c6c7808 */ /* 0x000fe40004000000 */
[----:B------:R-:W-:Y:S01]  /*66a0*/  FMNMX R57, R43, R57, !PT ;  /* 0x000000392b397209 */ /* 0x000fe20007800000 */
[----:B------:R-:W-:Y:S01]  /*66b0*/  FADD R52, R52, -R41 ;  /* 0x8000002934347221 */ /* 0x000fe20000000000 */
[----:B------:R-:W-:-:S02]  /*66c0*/  FSEL R106, R106, -INF , !P6 ;  /* 0xff8000006a6a7808 */ /* 0x000fc40007000000 */
[----:B0-----:R-:W-:Y:S01]  /*66d0*/  FMNMX R97, R55, R50, !PT ;  /* 0x0000003237617209 */ /* 0x001fe20007800000 */
[----:B------:R-:W0:Y:S01]  /*66e0*/  SHFL.BFLY PT, R51, R54, 0x1, 0x1f ;  /* 0x0c201f0036337f89 */ /* 0x000e2200000e0000 */
[----:B------:R-:W-:Y:S01]  /*66f0*/  FMNMX R57, R108, R57, !PT ;  /* 0x000000396c397209 */ /* 0x000fe20007800000 */
[----:B------:R-:W-:Y:S02]  /*6700*/  FMUL R52, R52, 1.4426950216293334961 ;  /* 0x3fb8aa3b34347820 */ /* 0x000fe40000400000 */
[----:B------:R-:W-:Y:S01]  /*6710*/  LDSM.16.M88.4 R76, [R5+0x2800] ;  /* 0x00280000054c783b */ /* 0x000fe20000000200 */
[----:B------:R-:W-:Y:S01]  /*6720*/  FMNMX R50, R106, R57, !PT ;  /* 0x000000396a327209 */ /* 0x000fe20007800000 */
[----:B------:R1:W-:Y:S04]  /*6730*/  MUFU.EX2 R121, R52 ;  /* 0x0000003400797308 */ /* 0x0003e80000000800 */
[----:B-1----:R-:W1:Y:S01]  /*6740*/  SHFL.BFLY PT, R52, R50, 0x2, 0x1f ;  /* 0x0c401f0032347f89 */ /* 0x002e6200000e0000 */
[----:B0-----:R-:W-:-:S02]  /*6750*/  FMNMX R98, R54, R51, !PT ;  /* 0x0000003336627209 */ /* 0x001fc40007800000 */
[----:B-1----:R-:W-:-:S05]  /*6760*/  FMNMX R50, R50, R52, !PT ;  /* 0x0000003432327209 */ /* 0x002fca0007800000 */
[----:B------:R-:W0:Y:S01]  /*6770*/  SHFL.BFLY PT, R51, R50, 0x1, 0x1f ;  /* 0x0c201f0032337f89 */ /* 0x000e2200000e0000 */
[----:B------:R-:W-:-:S05]  /*6780*/  FMNMX R98, R98, R185, !PT ;  /* 0x000000b962627209 */ /* 0x000fca0007800000 */
[----:B------:R-:W-:-:S04]  /*6790*/  FADD R49, R49, -R98 ;  /* 0x8000006231317221 */ /* 0x000fc80000000000 */
[----:B------:R-:W-:-:S04]  /*67a0*/  FMUL R49, R49, 1.4426950216293334961 ;  /* 0x3fb8aa3b31317820 */ /* 0x000fc80000400000 */
[----:B------:R1:W-:Y:S01]  /*67b0*/  MUFU.EX2 R111, R49 ;  /* 0x00000031006f7308 */ /* 0x0003e20000000800 */
[----:B------:R-:W-:Y:S01]  /*67c0*/  FMNMX R97, R97, R190, !PT ;  /* 0x000000be61617209 */ /* 0x000fe20007800000 */
[----:B-1----:R-:W-:Y:S01]  /*67d0*/  FADD R49, -R98, R185 ;  /* 0x000000b962317221 */ /* 0x002fe20000000100 */
[----:B0-----:R-:W-:-:S03]  /*67e0*/  FMNMX R51, R50, R51, !PT ;  /* 0x0000003332337209 */ /* 0x001fc60007800000 */
[----:B------:R-:W-:Y:S01]  /*67f0*/  FMUL R49, R49, 1.4426950216293334961 ;  /* 0x3fb8aa3b31317820 */ /* 0x000fe20000400000 */
[----:B------:R-:W-:Y:S01]  /*6800*/  FMNMX R99, R51, R183, !PT ;  /* 0x000000b733637209 */ /* 0x000fe20007800000 */
[----:B------:R-:W-:Y:S02]  /*6810*/  FADD R52, -R97, R190 ;  /* 0x000000be61347221 */ /* 0x000fe40000000100 */
[----:B------:R0:W-:Y:S02]  /*6820*/  MUFU.EX2 R101, R49 ;  /* 0x0000003100657308 */ /* 0x0001e40000000800 */
[----:B------:R-:W-:Y:S02]  /*6830*/  FADD R112, R48, -R99 ;  /* 0x8000006330707221 */ /* 0x000fe40000000000 */
[----:B------:R-:W-:Y:S01]  /*6840*/  FMUL R52, R52, 1.4426950216293334961 ;  /* 0x3fb8aa3b34347820 */ /* 0x000fe20000400000 */
[----:B0-----:R-:W0:Y:S01]  /*6850*/  LDSM.16.M88.4 R48, [R5+0x2000] ;  /* 0x002000000530783b */ /* 0x001e220000000200 */
[----:B------:R-:W-:-:S02]  /*6860*/  FADD R115, R199, -R41 ;  /* 0x80000029c7737221 */ /* 0x000fc40000000000 */
[----:B------:R1:W-:Y:S01]  /*6870*/  MUFU.EX2 R102, R52 ;  /* 0x0000003400667308 */ /* 0x0003e20000000800 */
[----:B------:R-:W-:Y:S02]  /*6880*/  FADD R197, R197, -R97 ;  /* 0x80000061c5c57221 */ /* 0x000fe40000000000 */
[----:B------:R-:W-:Y:S02]  /*6890*/  FADD R191, R191, -R98 ;  /* 0x80000062bfbf7221 */ /* 0x000fe40000000000 */
[----:B------:R-:W-:Y:S02]  /*68a0*/  FADD R184, R184, -R99 ;  /* 0x80000063b8b87221 */ /* 0x000fe40000000000 */
[--C-:B------:R-:W-:Y:S02]  /*68b0*/  FADD R74, R74, -R41.reuse ;  /* 0x800000294a4a7221 */ /* 0x100fe40000000000 */
[----:B------:R-:W-:Y:S02]  /*68c0*/  FADD R73, R73, -R41 ;  /* 0x8000002949497221 */ /* 0x000fe40000000000 */
[----:B------:R-:W-:-:S02]  /*68d0*/  FADD R55, -R41, R195 ;  /* 0x000000c329377221 */ /* 0x000fc40000000100 */
[--C-:B------:R-:W-:Y:S02]  /*68e0*/  FADD R67, R67, -R97.reuse ;  /* 0x8000006143437221 */ /* 0x100fe40000000000 */
[--C-:B------:R-:W-:Y:S02]  /*68f0*/  FADD R72, R72, -R97.reuse ;  /* 0x8000006148487221 */ /* 0x100fe40000000000 */
[----:B------:R-:W-:Y:S02]  /*6900*/  FADD R64, R64, -R97 ;  /* 0x8000006140407221 */ /* 0x000fe40000000000 */
[--C-:B------:R-:W-:Y:S02]  /*6910*/  FADD R65, R65, -R98.reuse ;  /* 0x8000006241417221 */ /* 0x100fe40000000000 */
[----:B------:R-:W-:Y:S02]  /*6920*/  FADD R66, R66, -R98 ;  /* 0x8000006242427221 */ /* 0x000fe40000000000 */
[----:B------:R-:W-:-:S02]  /*6930*/  FADD R53, R53, -R99 ;  /* 0x8000006335357221 */ /* 0x000fc40000000000 */
[----:B------:R-:W-:Y:S02]  /*6940*/  FADD R59, R59, -R99 ;  /* 0x800000633b3b7221 */ /* 0x000fe40000000000 */
[----:B-1----:R-:W-:Y:S02]  /*6950*/  FADD R52, -R99, R183 ;  /* 0x000000b763347221 */ /* 0x002fe40000000100 */
[----:B------:R-:W-:Y:S02]  /*6960*/  FMUL R115, R115, 1.4426950216293334961 ;  /* 0x3fb8aa3b73737820 */ /* 0x000fe40000400000 */
[----:B------:R-:W-:Y:S02]  /*6970*/  FMUL R119, R197, 1.4426950216293334961 ;  /* 0x3fb8aa3bc5777820 */ /* 0x000fe40000400000 */
[----:B------:R-:W-:Y:S02]  /*6980*/  FMUL R109, R191, 1.4426950216293334961 ;  /* 0x3fb8aa3bbf6d7820 */ /* 0x000fe40000400000 */
[----:B------:R-:W-:-:S02]  /*6990*/  FMUL R112, R112, 1.4426950216293334961 ;  /* 0x3fb8aa3b70707820 */ /* 0x000fc40000400000 */
[----:B------:R-:W-:Y:S02]  /*69a0*/  FMUL R120, R184, 1.4426950216293334961 ;  /* 0x3fb8aa3bb8787820 */ /* 0x000fe40000400000 */
[----:B------:R-:W-:Y:S02]  /*69b0*/  FMUL R74, R74, 1.4426950216293334961 ;  /* 0x3fb8aa3b4a4a7820 */ /* 0x000fe40000400000 */
        /* <DEDUP_REMOVED lines=9> */
[----:B------:R-:W-:Y:S01]  /*6a50*/  FMUL R52, R52, 1.4426950216293334961 ;  /* 0x3fb8aa3b34347820 */ /* 0x000fe20000400000 */
[----:B------:R-:W-:Y:S08]  /*6a60*/  MUFU.EX2 R123, R74 ;  /* 0x0000004a007b7308 */ /* 0x000ff00000000800 */
[----:B------:R-:W1:Y:S08]  /*6a70*/  MUFU.EX2 R126, R73 ;  /* 0x00000049007e7308 */ /* 0x000e700000000800 */
[----:B------:R-:W-:Y:S08]  /*6a80*/  MUFU.EX2 R115, R115 ;  /* 0x0000007300737308 */ /* 0x000ff00000000800 */
[----:B------:R-:W-:Y:S08]  /*6a90*/  MUFU.EX2 R103, R55 ;  /* 0x0000003700677308 */ /* 0x000ff00000000800 */
[----:B------:R-:W-:Y:S08]  /*6aa0*/  MUFU.EX2 R122, R67 ;  /* 0x00000043007a7308 */ /* 0x000ff00000000800 */
[----:B------:R-:W2:Y:S08]  /*6ab0*/  MUFU.EX2 R124, R72 ;  /* 0x00000048007c7308 */ /* 0x000eb00000000800 */
[----:B------:R-:W-:Y:S08]  /*6ac0*/  MUFU.EX2 R125, R64 ;  /* 0x00000040007d7308 */ /* 0x000ff00000000800 */
[----:B------:R-:W3:Y:S08]  /*6ad0*/  MUFU.EX2 R119, R119 ;  /* 0x0000007700777308 */ /* 0x000ef00000000800 */
[----:B------:R-:W-:Y:S08]  /*6ae0*/  MUFU.EX2 R114, R65 ;  /* 0x0000004100727308 */ /* 0x000ff00000000800 */
[----:B------:R-:W-:Y:S08]  /*6af0*/  MUFU.EX2 R113, R66 ;  /* 0x0000004200717308 */ /* 0x000ff00000000800 */
[----:B------:R-:W-:Y:S08]  /*6b00*/  MUFU.EX2 R109, R109 ;  /* 0x0000006d006d7308 */ /* 0x000ff00000000800 */
[----:B------:R-:W-:Y:S08]  /*6b10*/  MUFU.EX2 R104, R53 ;  /* 0x0000003500687308 */ /* 0x000ff00000000800 */
[----:B------:R-:W-:Y:S08]  /*6b20*/  MUFU.EX2 R110, R59 ;  /* 0x0000003b006e7308 */ /* 0x000ff00000000800 */
[----:B------:R-:W-:Y:S08]  /*6b30*/  MUFU.EX2 R112, R112 ;  /* 0x0000007000707308 */ /* 0x000ff00000000800 */
[----:B------:R1:W4:Y:S08]  /*6b40*/  MUFU.EX2 R100, R52 ;  /* 0x0000003400647308 */ /* 0x0003300000000800 */
[----:B------:R-:W5:Y:S01]  /*6b50*/  MUFU.EX2 R120, R120 ;  /* 0x0000007800787308 */ /* 0x000f620000000800 */
[----:B------:R-:W-:-:S02]  /*6b60*/  FADD R12, R12, -R41 ;  /* 0x800000290c0c7221 */ /* 0x000fc40000000000 */
[----:B------:R-:W-:Y:S02]  /*6b70*/  FADD R16, R16, -R98 ;  /* 0x8000006210107221 */ /* 0x000fe40000000000 */
[--C-:B------:R-:W-:Y:S02]  /*6b80*/  FADD R9, R9, -R99.reuse ;  /* 0x8000006309097221 */ /* 0x100fe40000000000 */
[----:B------:R-:W-:Y:S01]  /*6b90*/  FADD R19, R19, -R99 ;  /* 0x8000006313137221 */ /* 0x000fe20000000000 */
[----:B-1----:R-:W-:Y:S01]  /*6ba0*/  F2FP.BF16.PACK_AB R52, R126, R123 ;  /* 0x0000007b7e34723e */ /* 0x002fe200000010ff */
[----:B------:R-:W-:Y:S01]  /*6bb0*/  FMUL R12, R12, 1.4426950216293334961 ;  /* 0x3fb8aa3b0c0c7820 */ /* 0x000fe20000400000 */
[----:B--2---:R-:W-:Y:S01]  /*6bc0*/  F2FP.BF16.PACK_AB R53, R124, R122 ;  /* 0x0000007a7c35723e */ /* 0x004fe200000010ff */
[----:B------:R-:W-:Y:S01]  /*6bd0*/  FMUL R64, R101, R152 ;  /* 0x0000009865407220 */ /* 0x000fe20000400000 */
[----:B------:R-:W-:Y:S01]  /*6be0*/  F2FP.BF16.PACK_AB R54, R115, R121 ;  /* 0x000000797336723e */ /* 0x000fe200000010ff */
[----:B------:R-:W-:Y:S01]  /*6bf0*/  FMUL R65, R101, R153 ;  /* 0x0000009965417220 */ /* 0x000fe20000400000 */
[----:B---3--:R-:W-:Y:S01]  /*6c00*/  F2FP.BF16.PACK_AB R55, R119, R125 ;  /* 0x0000007d7737723e */ /* 0x008fe200000010ff */
[C---:B----4-:R-:W-:Y:S01]  /*6c10*/  FMUL R66, R100.reuse, R154 ;  /* 0x0000009a64427220 */ /* 0x050fe20000400000 */
[----:B------:R-:W-:Y:S01]  /*6c20*/  F2FP.BF16.PACK_AB R72, R113, R114 ;  /* 0x000000727148723e */ /* 0x000fe200000010ff */
[----:B------:R-:W-:Y:S01]  /*6c30*/  FMUL R67, R100, R155 ;  /* 0x0000009b64437220 */ /* 0x000fe20000400000 */
[----:B------:R-:W-:Y:S01]  /*6c40*/  F2FP.BF16.PACK_AB R74, R109, R111 ;  /* 0x0000006f6d4a723e */ /* 0x000fe200000010ff */
[C---:B------:R-:W-:Y:S01]  /*6c50*/  FMUL R84, R101.reuse, R164 ;  /* 0x000000a465547220 */ /* 0x040fe20000400000 */
[----:B------:R-:W-:Y:S01]  /*6c60*/  F2FP.BF16.PACK_AB R73, R110, R104 ;  /* 0x000000686e49723e */ /* 0x000fe200000010ff */
[----:B------:R-:W-:Y:S01]  /*6c70*/  FMUL R85, R101, R165 ;  /* 0x000000a565557220 */ /* 0x000fe20000400000 */
[----:B-----5:R-:W-:Y:S01]  /*6c80*/  F2FP.BF16.PACK_AB R75, R120, R112 ;  /* 0x00000070784b723e */ /* 0x020fe200000010ff */
[----:B------:R-:W-:-:S02]  /*6c90*/  FMUL R86, R100, R166 ;  /* 0x000000a664567220 */ /* 0x000fc40000400000 */
[----:B------:R-:W-:Y:S02]  /*6ca0*/  FMUL R87, R100, R167 ;  /* 0x000000a764577220 */ /* 0x000fe40000400000 */
[C---:B------:R-:W-:Y:S02]  /*6cb0*/  FMUL R128, R103.reuse, R128 ;  /* 0x0000008067807220 */ /* 0x040fe40000400000 */
[----:B------:R-:W-:Y:S02]  /*6cc0*/  FMUL R129, R103, R129 ;  /* 0x0000008167817220 */ /* 0x000fe40000400000 */
[C---:B------:R-:W-:Y:S02]  /*6cd0*/  FMUL R130, R102.reuse, R130 ;  /* 0x0000008266827220 */ /* 0x040fe40000400000 */
[----:B------:R-:W-:Y:S02]  /*6ce0*/  FMUL R131, R102, R131 ;  /* 0x0000008366837220 */ /* 0x000fe40000400000 */
[----:B------:R-:W-:-:S02]  /*6cf0*/  FMUL R156, R101, R156 ;  /* 0x0000009c659c7220 */ /* 0x000fc40000400000 */
[----:B------:R-:W-:Y:S02]  /*6d00*/  FMUL R157, R101, R157 ;  /* 0x0000009d659d7220 */ /* 0x000fe40000400000 */
[C---:B------:R-:W-:Y:S02]  /*6d10*/  FMUL R158, R100.reuse, R158 ;  /* 0x0000009e649e7220 */ /* 0x040fe40000400000 */
[----:B------:R-:W-:Y:S02]  /*6d20*/  FMUL R159, R100, R159 ;  /* 0x0000009f649f7220 */ /* 0x000fe40000400000 */
[--C-:B------:R-:W-:Y:S02]  /*6d30*/  FADD R20, R20, -R98.reuse ;  /* 0x8000006214147221 */ /* 0x100fe40000000000 */
[--C-:B------:R-:W-:Y:S02]  /*6d40*/  FADD R15, R15, -R98.reuse ;  /* 0x800000620f0f7221 */ /* 0x100fe40000000000 */
[----:B------:R-:W-:-:S02]  /*6d50*/  FADD R24, R24, -R98 ;  /* 0x8000006218187221 */ /* 0x000fc40000000000 */
[--C-:B------:R-:W-:Y:S02]  /*6d60*/  FADD R11, R11, -R99.reuse ;  /* 0x800000630b0b7221 */ /* 0x100fe40000000000 */
[----:B------:R-:W-:Y:S02]  /*6d70*/  FADD R23, R23, -R99 ;  /* 0x8000006317177221 */ /* 0x000fe40000000000 */
[C---:B------:R-:W-:Y:S02]  /*6d80*/  FMUL R68, R101.reuse, R68 ;  /* 0x0000004465447220 */ /* 0x040fe40000400000 */
[----:B------:R-:W-:Y:S02]  /*6d90*/  FMUL R69, R101, R69 ;  /* 0x0000004565457220 */ /* 0x000fe40000400000 */
[C---:B------:R-:W-:Y:S02]  /*6da0*/  FMUL R70, R100.reuse, R70 ;  /* 0x0000004664467220 */ /* 0x040fe40000400000 */
[----:B------:R-:W-:Y:S01]  /*6db0*/  FMUL R71, R100, R71 ;  /* 0x0000004764477220 */ /* 0x000fe20000400000 */
[----:B------:R1:W-:Y:S01]  /*6dc0*/  MUFU.EX2 R143, R12 ;  /* 0x0000000c008f7308 */ /* 0x0003e20000000800 */
[----:B------:R-:W-:-:S02]  /*6dd0*/  FMUL R16, R16, 1.4426950216293334961 ;  /* 0x3fb8aa3b10107820 */ /* 0x000fc40000400000 */
[----:B------:R-:W-:Y:S02]  /*6de0*/  FMUL R9, R9, 1.4426950216293334961 ;  /* 0x3fb8aa3b09097820 */ /* 0x000fe40000400000 */
[----:B------:R-:W-:Y:S02]  /*6df0*/  FMUL R19, R19, 1.4426950216293334961 ;  /* 0x3fb8aa3b13137820 */ /* 0x000fe40000400000 */
[C---:B------:R-:W-:Y:S02]  /*6e00*/  FMUL R80, R103.reuse, R160 ;  /* 0x000000a067507220 */ /* 0x040fe40000400000 */
[----:B------:R-:W-:Y:S02]  /*6e10*/  FMUL R81, R103, R161 ;  /* 0x000000a167517220 */ /* 0x000fe40000400000 */
[C---:B------:R-:W-:Y:S02]  /*6e20*/  FMUL R82, R102.reuse, R162 ;  /* 0x000000a266527220 */ /* 0x040fe40000400000 */
[----:B------:R-:W-:-:S02]  /*6e30*/  FMUL R83, R102, R163 ;  /* 0x000000a366537220 */ /* 0x000fc40000400000 */
[----:B------:R-:W-:Y:S02]  /*6e40*/  FMUL R20, R20, 1.4426950216293334961 ;  /* 0x3fb8aa3b14147820 */ /* 0x000fe40000400000 */
[----:B------:R-:W-:Y:S02]  /*6e50*/  FMUL R15, R15, 1.4426950216293334961 ;  /* 0x3fb8aa3b0f0f7820 */ /* 0x000fe40000400000 */
[----:B------:R-:W-:Y:S02]  /*6e60*/  FMUL R24, R24, 1.4426950216293334961 ;  /* 0x3fb8aa3b18187820 */ /* 0x000fe40000400000 */
[----:B-1----:R-:W-:Y:S02]  /*6e70*/  FMUL R12, R11, 1.4426950216293334961 ;  /* 0x3fb8aa3b0b0c7820 */ /* 0x002fe40000400000 */
[----:B------:R-:W-:Y:S01]  /*6e80*/  FMUL R23, R23, 1.4426950216293334961 ;  /* 0x3fb8aa3b17177820 */ /* 0x000fe20000400000 */
[----:B0-----:R-:W-:Y:S01]  /*6e90*/  HMMA.16816.F32.BF16 R64, R72, R48, R64 ;  /* 0x000000304840723c */ /* 0x001fe20000041840 */
[--C-:B------:R-:W-:Y:S01]  /*6ea0*/  FADD R18, R18, -R41.reuse ;  /* 0x8000002912127221 */ /* 0x100fe20000000000 */
[----:B------:R-:W-:Y:S01]  /*6eb0*/  MUFU.EX2 R139, R16 ;  /* 0x00000010008b7308 */ /* 0x000fe20000000800 */
[----:B------:R-:W-:-:S02]  /*6ec0*/  FADD R10, R10, -R41 ;  /* 0x800000290a0a7221 */ /* 0x000fc40000000000 */
[----:B------:R-:W-:-:S03]  /*6ed0*/  FADD R17, R17, -R97 ;  /* 0x8000006111117221 */ /* 0x000fc60000000000 */
[----:B------:R-:W-:Y:S02]  /*6ee0*/  HMMA.16816.F32.BF16 R84, R72, R76, R84 ;  /* 0x0000004c4854723c */ /* 0x000fe40000041854 */
[----:B------:R-:W-:Y:S01]  /*6ef0*/  MUFU.EX2 R11, R19 ;  /* 0x00000013000b7308 */ /* 0x000fe20000000800 */
[C---:B------:R-:W-:Y:S02]  /*6f00*/  FMUL R56, R103.reuse, R144 ;  /* 0x0000009067387220 */ /* 0x040fe40000400000 */
[----:B------:R-:W-:-:S03]  /*6f10*/  FMUL R57, R103, R145 ;  /* 0x0000009167397220 */ /* 0x000fc60000400000 */
[----:B------:R-:W-:Y:S01]  /*6f20*/  HMMA.16816.F32.BF16 R128, R52, R88, R128 ;  /* 0x000000583480723c */ /* 0x000fe20000041880 */
[C---:B------:R-:W-:Y:S01]  /*6f30*/  FMUL R58, R102.reuse, R146 ;  /* 0x00000092663a7220 */ /* 0x040fe20000400000 */
[----:B------:R-:W0:Y:S01]  /*6f40*/  MUFU.EX2 R127, R20 ;  /* 0x00000014007f7308 */ /* 0x000e220000000800 */
[----:B------:R-:W-:Y:S02]  /*6f50*/  FMUL R59, R102, R147 ;  /* 0x00000093663b7220 */ /* 0x000fe40000400000 */
[----:B------:R-:W-:-:S03]  /*6f60*/  FADD R22, R22, -R41 ;  /* 0x8000002916167221 */ /* 0x000fc60000000000 */
[----:B------:R-:W-:Y:S01]  /*6f70*/  HMMA.16816.F32.BF16 R156, R72, R88, R156 ;  /* 0x00000058489c723c */ /* 0x000fe2000004189c */
[--C-:B------:R-:W-:Y:S01]  /*6f80*/  FADD R14, R14, -R97.reuse ;  /* 0x800000610e0e7221 */ /* 0x100fe20000000000 */
[----:B------:R-:W-:Y:S01]  /*6f90*/  MUFU.EX2 R89, R15 ;  /* 0x0000000f00597308 */ /* 0x000fe20000000800 */
[--C-:B------:R-:W-:Y:S02]  /*6fa0*/  FADD R21, R21, -R97.reuse ;  /* 0x8000006115157221 */ /* 0x100fe40000000000 */
[----:B------:R-:W-:-:S03]  /*6fb0*/  FADD R13, R13, -R97 ;  /* 0x800000610d0d7221 */ /* 0x000fc60000000000 */
[----:B------:R-:W-:Y:S02]  /*6fc0*/  HMMA.16816.F32.BF16 R68, R72, R92, R68 ;  /* 0x0000005c4844723c */ /* 0x000fe40000041844 */
[----:B------:R-:W-:Y:S01]  /*6fd0*/  MUFU.EX2 R16, R24 ;  /* 0x0000001800107308 */ /* 0x000fe20000000800 */
[----:B------:R-:W-:Y:S02]  /*6fe0*/  FMUL R18, R18, 1.4426950216293334961 ;  /* 0x3fb8aa3b12127820 */ /* 0x000fe40000400000 */
[----:B------:R-:W-:-:S03]  /*6ff0*/  FMUL R10, R10, 1.4426950216293334961 ;  /* 0x3fb8aa3b0a0a7820 */ /* 0x000fc60000400000 */
[----:B------:R-:W-:Y:S02]  /*7000*/  HMMA.16816.F32.BF16 R80, R52, R76, R80 ;  /* 0x0000004c3450723c */ /* 0x000fe40000041850 */
[----:B------:R-:W-:Y:S01]  /*7010*/  MUFU.EX2 R9, R9 ;  /* 0x0000000900097308 */ /* 0x000fe20000000800 */
[C---:B------:R-:W-:Y:S02]  /*7020*/  FMUL R132, R103.reuse, R132 ;  /* 0x0000008467847220 */ /* 0x040fe40000400000 */
[----:B------:R-:W-:Y:S02]  /*7030*/  FMUL R133, R103, R133 ;  /* 0x0000008567857220 */ /* 0x000fe40000400000 */
[----:B------:R-:W-:-:S03]  /*7040*/  FMUL R77, R17, 1.4426950216293334961 ;  /* 0x3fb8aa3b114d7820 */ /* 0x000fc60000400000 */
[----:B------:R0:W-:Y:S01]  /*7050*/  MUFU.EX2 R19, R12 ;  /* 0x0000000c00137308 */ /* 0x0001e20000000800 */
[C---:B------:R-:W-:Y:S02]  /*7060*/  FMUL R134, R102.reuse, R134 ;  /* 0x0000008666867220 */ /* 0x040fe40000400000 */
[----:B------:R-:W-:-:S05]  /*7070*/  FMUL R135, R102, R135 ;  /* 0x0000008766877220 */ /* 0x000fca0000400000 */
[----:B------:R-:W1:Y:S01]  /*7080*/  MUFU.EX2 R140, R23 ;  /* 0x00000017008c7308 */ /* 0x000e620000000800 */
[----:B------:R-:W-:Y:S02]  /*7090*/  FMUL R22, R22, 1.4426950216293334961 ;  /* 0x3fb8aa3b16167820 */ /* 0x000fe40000400000 */
[----:B------:R-:W-:Y:S02]  /*70a0*/  FMUL R14, R14, 1.4426950216293334961 ;  /* 0x3fb8aa3b0e0e7820 */ /* 0x000fe40000400000 */
[----:B------:R-:W-:Y:S02]  /*70b0*/  FMUL R21, R21, 1.4426950216293334961 ;  /* 0x3fb8aa3b15157820 */ /* 0x000fe40000400000 */
[----:B------:R-:W-:Y:S01]  /*70c0*/  FMUL R13, R13, 1.4426950216293334961 ;  /* 0x3fb8aa3b0d0d7820 */ /* 0x000fe20000400000 */
[----:B------:R-:W-:Y:S01]  /*70d0*/  HMMA.16816.F32.BF16 R56, R52, R48, R56 ;  /* 0x000000303438723c */ /* 0x000fe20000041838 */
[----:B------:R-:W2:Y:S01]  /*70e0*/  MUFU.EX2 R76, R22 ;  /* 0x00000016004c7308 */ /* 0x000ea20000000800 */
[----:B0-----:R-:W-:-:S07]  /*70f0*/  F2FP.BF16.PACK_AB R12, R127, R139 ;  /* 0x0000008b7f0c723e */ /* 0x001fce00000010ff */
[----:B------:R-:W-:Y:S01]  /*7100*/  MUFU.EX2 R18, R18 ;  /* 0x0000001200127308 */ /* 0x000fe20000000800 */
[----:B------:R-:W-:Y:S07]  /*7110*/  HMMA.16816.F32.BF16 R132, R52, R92, R132 ;  /* 0x0000005c3484723c */ /* 0x000fee0000041884 */
[----:B------:R-:W-:Y:S01]  /*7120*/  MUFU.EX2 R10, R10 ;  /* 0x0000000a000a7308 */ /* 0x000fe20000000800 */
[----:B-1----:R-:W-:-:S07]  /*7130*/  F2FP.BF16.PACK_AB R15, R140, R19 ;  /* 0x000000138c0f723e */ /* 0x002fce00000010ff */
[----:B------:R0:W-:Y:S08]  /*7140*/  MUFU.EX2 R144, R14 ;  /* 0x0000000e00907308 */ /* 0x0001f00000000800 */
[----:B------:R-:W1:Y:S01]  /*7150*/  MUFU.EX2 R17, R21 ;  /* 0x0000001500117308 */ /* 0x000e620000000800 */
[----:B0-----:R-:W-:-:S07]  /*7160*/  F2FP.BF16.PACK_AB R14, R16, R89 ;  /* 0x00000059100e723e */ /* 0x001fce00000010ff */
[----:B------:R-:W-:Y:S08]  /*7170*/  MUFU.EX2 R77, R77 ;  /* 0x0000004d004d7308 */ /* 0x000ff00000000800 */
[----:B------:R0:W3:Y:S02]  /*7180*/  MUFU.EX2 R88, R13 ;  /* 0x0000000d00587308 */ /* 0x0000e40000000800 */
[----:B0-----:R-:W-:-:S02]  /*7190*/  F2FP.BF16.PACK_AB R13, R11, R9 ;  /* 0x000000090b0d723e */ /* 0x001fc400000010ff */
[----:B--2---:R-:W-:Y:S02]  /*71a0*/  F2FP.BF16.PACK_AB R52, R76, R143 ;  /* 0x0000008f4c34723e */ /* 0x004fe400000010ff */
[----:B-1----:R-:W-:-:S03]  /*71b0*/  F2FP.BF16.PACK_AB R53, R17, R144 ;  /* 0x000000901135723e */ /* 0x002fc600000010ff */
[----:B------:R-:W-:Y:S01]  /*71c0*/  HMMA.16816.F32.BF16 R64, R12, R50, R64 ;  /* 0x000000320c40723c */ /* 0x000fe20000041840 */
[----:B------:R-:W-:Y:S02]  /*71d0*/  F2FP.BF16.PACK_AB R54, R10, R18 ;  /* 0x000000120a36723e */ /* 0x000fe400000010ff */
[----:B---3--:R-:W-:Y:S01]  /*71e0*/  F2FP.BF16.PACK_AB R55, R88, R77 ;  /* 0x0000004d5837723e */ /* 0x008fe200000010ff */
[----:B------:R-:W-:-:S04]  /*71f0*/  FADD R62, R62, -R41 ;  /* 0x800000293e3e7221 */ /* 0x000fc80000000000 */
[----:B------:R-:W-:Y:S01]  /*7200*/  HMMA.16816.F32.BF16 R84, R12, R78, R84 ;  /* 0x0000004e0c54723c */ /* 0x000fe20000041854 */
[----:B------:R-:W-:Y:S01]  /*7210*/  FADD R63, R63, -R97 ;  /* 0x800000613f3f7221 */ /* 0x000fe20000000000 */
[----:B------:R-:W-:Y:S01]  /*7220*/  LOP3.LUT R203, R5, 0x40, RZ, 0x3c, !PT ;  /* 0x0000004005cb7812 */ /* 0x000fe200078e3cff */
[----:B------:R-:W-:-:S05]  /*7230*/  FADD R60, R60, -R98 ;  /* 0x800000623c3c7221 */ /* 0x000fca0000000000 */
[C---:B------:R-:W-:Y:S01]  /*7240*/  HMMA.16816.F32.BF16 R156, R12.reuse, R90, R156 ;  /* 0x0000005a0c9c723c */ /* 0x040fe2000004189c */
[----:B------:R-:W-:Y:S01]  /*7250*/  FADD R61, R61, -R99 ;  /* 0x800000633d3d7221 */ /* 0x000fe20000000000 */
[----:B------:R-:W-:Y:S06]  /*7260*/  LDSM.16.M88.4 R164, [R203+0x2880] ;  /* 0x00288000cba4783b */ /* 0x000fec0000000200 */
[----:B------:R-:W-:Y:S07]  /*7270*/  HMMA.16816.F32.BF16 R68, R12, R94, R68 ;  /* 0x0000005e0c44723c */ /* 0x000fee0000041844 */
[----:B------:R-:W-:-:S04]  /*7280*/  FADD R12, R168, -R41 ;  /* 0x80000029a80c7221 */ /* 0x000fc80000000000 */
[----:B------:R-:W-:Y:S01]  /*7290*/  FMUL R12, R12, 1.4426950216293334961 ;  /* 0x3fb8aa3b0c0c7820 */ /* 0x000fe20000400000 */
[C---:B------:R-:W-:Y:S01]  /*72a0*/  HMMA.16816.F32.BF16 R56, R52.reuse, R50, R56 ;  /* 0x000000323438723c */ /* 0x040fe20000041838 */
[----:B------:R-:W-:Y:S01]  /*72b0*/  FADD R13, R33, -R41 ;  /* 0x80000029210d7221 */ /* 0x000fe20000000000 */
[----:B------:R-:W0:Y:S01]  /*72c0*/  LDSM.16.M88.4 R48, [R203+0x2800] ;  /* 0x00280000cb30783b */ /* 0x000e220000000200 */
[----:B------:R-:W-:Y:S01]  /*72d0*/  FMUL R62, R62, 1.4426950216293334961 ;  /* 0x3fb8aa3b3e3e7820 */ /* 0x000fe20000400000 */
[----:B------:R1:W-:Y:S01]  /*72e0*/  MUFU.EX2 R33, R12 ;  /* 0x0000000c00217308 */ /* 0x0003e20000000800 */
[----:B------:R-:W-:Y:S02]  /*72f0*/  FMUL R63, R63, 1.4426950216293334961 ;  /* 0x3fb8aa3b3f3f7820 */ /* 0x000fe40000400000 */
[----:B------:R-:W-:Y:S02]  /*7300*/  FMUL R60, R60, 1.4426950216293334961 ;  /* 0x3fb8aa3b3c3c7820 */ /* 0x000fe40000400000 */
[----:B------:R-:W-:Y:S01]  /*7310*/  FMUL R61, R61, 1.4426950216293334961 ;  /* 0x3fb8aa3b3d3d7820 */ /* 0x000fe20000400000 */
[----:B------:R-:W-:Y:S01]  /*7320*/  HMMA.16816.F32.BF16 R80, R52, R78, R80 ;  /* 0x0000004e3450723c */ /* 0x000fe20000041850 */
[----:B-1----:R-:W-:Y:S01]  /*7330*/  FADD R12, R35, -R97 ;  /* 0x80000061230c7221 */ /* 0x002fe20000000000 */
[----:B------:R-:W-:Y:S01]  /*7340*/  MUFU.EX2 R73, R62 ;  /* 0x0000003e00497308 */ /* 0x000fe20000000800 */
[----:B------:R-:W-:-:S05]  /*7350*/  FMUL R13, R13, 1.4426950216293334961 ;  /* 0x3fb8aa3b0d0d7820 */ /* 0x000fca0000400000 */
[C---:B------:R-:W-:Y:S01]  /*7360*/  HMMA.16816.F32.BF16 R128, R52.reuse, R90, R128 ;  /* 0x0000005a3480723c */ /* 0x040fe20000041880 */
[----:B------:R-:W-:Y:S01]  /*7370*/  FMUL R12, R12, 1.4426950216293334961 ;  /* 0x3fb8aa3b0c0c7820 */ /* 0x000fe20000400000 */
[----:B------:R-:W-:Y:S06]  /*7380*/  MUFU.EX2 R78, R63 ;  /* 0x0000003f004e7308 */ /* 0x000fec0000000800 */
[----:B------:R-:W-:Y:S01]  /*7390*/  HMMA.16816.F32.BF16 R132, R52, R94, R132 ;  /* 0x0000005e3484723c */ /* 0x000fe20000041884 */
[----:B------:R-:W1:Y:S01]  /*73a0*/  LDSM.16.M88.4 R52, [R203+0x3000] ;  /* 0x00300000cb34783b */ /* 0x000e620000000200 */
[----:B------:R-:W-:Y:S01]  /*73b0*/  MUFU.EX2 R91, R60 ;  /* 0x0000003c005b7308 */ /* 0x000fe20000000800 */
[----:B------:R-:W-:-:S02]  /*73c0*/  FADD R105, R105, -R98 ;  /* 0x8000006269697221 */ /* 0x000fc40000000000 */
[----:B------:R-:W-:-:S05]  /*73d0*/  FADD R96, R96, -R98 ;  /* 0x8000006260607221 */ /* 0x000fca0000000000 */
[----:B------:R2:W-:Y:S01]  /*73e0*/  MUFU.EX2 R95, R61 ;  /* 0x0000003d005f7308 */ /* 0x0005e20000000800 */
[----:B------:R-:W-:Y:S02]  /*73f0*/  FADD R107, R107, -R41 ;  /* 0x800000296b6b7221 */ /* 0x000fe40000000000 */
[----:B------:R-:W-:Y:S02]  /*7400*/  FADD R117, R117, -R97 ;  /* 0x8000006175757221 */ /* 0x000fe40000000000 */
[--C-:B------:R-:W-:Y:S01]  /*7410*/  FADD R94, R26, -R99.reuse ;  /* 0x800000631a5e7221 */ /* 0x100fe20000000000 */
[----:B--2---:R-:W2:Y:S01]  /*7420*/  LDSM.16.M88.4 R60, [R203+0x3800] ;  /* 0x00380000cb3c783b */ /* 0x004ea20000000200 */
[--C-:B------:R-:W-:Y:S02]  /*7430*/  FADD R116, R116, -R99.reuse ;  /* 0x8000006374747221 */ /* 0x100fe40000000000 */
[----:B------:R-:W-:Y:S01]  /*7440*/  FADD R118, R118, -R99 ;  /* 0x8000006376767221 */ /* 0x000fe20000000000 */
[----:B------:R-:W3:Y:S01]  /*7450*/  MUFU.EX2 R72, R13 ;  /* 0x0000000d00487308 */ /* 0x000ee20000000800 */
[----:B------:R-:W-:-:S02]  /*7460*/  FADD R25, R25, -R97 ;  /* 0x8000006119197221 */ /* 0x000fc40000000000 */
[----:B------:R-:W-:Y:S02]  /*7470*/  FADD R27, R27, -R98 ;  /* 0x800000621b1b7221 */ /* 0x000fe40000000000 */
[----:B------:R-:W-:Y:S02]  /*7480*/  FMUL R92, R105, 1.4426950216293334961 ;  /* 0x3fb8aa3b695c7820 */ /* 0x000fe40000400000 */
[----:B------:R-:W-:Y:S01]  /*7490*/  FMUL R93, R96, 1.4426950216293334961 ;  /* 0x3fb8aa3b605d7820 */ /* 0x000fe20000400000 */
[----:B------:R4:W-:Y:S01]  /*74a0*/  MUFU.EX2 R75, R12 ;  /* 0x0000000c004b7308 */ /* 0x0009e20000000800 */
[----:B------:R-:W-:Y:S02]  /*74b0*/  FMUL R74, R107, 1.4426950216293334961 ;  /* 0x3fb8aa3b6b4a7820 */ /* 0x000fe40000400000 */
[----:B------:R-:W-:Y:S02]  /*74c0*/  FMUL R79, R117, 1.4426950216293334961 ;  /* 0x3fb8aa3b754f7820 */ /* 0x000fe40000400000 */
[----:B------:R-:W-:-:S02]  /*74d0*/  FMUL R94, R94, 1.4426950216293334961 ;  /* 0x3fb8aa3b5e5e7820 */ /* 0x000fc40000400000 */
[----:B------:R-:W-:Y:S01]  /*74e0*/  FMUL R96, R116, 1.4426950216293334961 ;  /* 0x3fb8aa3b74607820 */ /* 0x000fe20000400000 */
[----:B----4-:R-:W4:Y:S01]  /*74f0*/  LDSM.16.M88.4 R12, [R203+0x2000] ;  /* 0x00200000cb0c783b */ /* 0x010f220000000200 */
[----:B------:R-:W-:Y:S02]  /*7500*/  FMUL R105, R118, 1.4426950216293334961 ;  /* 0x3fb8aa3b76697820 */ /* 0x000fe40000400000 */
[----:B------:R-:W-:Y:S02]  /*7510*/  FMUL R25, R25, 1.4426950216293334961 ;  /* 0x3fb8aa3b19197820 */ /* 0x000fe40000400000 */
[----:B------:R-:W-:Y:S01]  /*7520*/  FMUL R27, R27, 1.4426950216293334961 ;  /* 0x3fb8aa3b1b1b7820 */ /* 0x000fe20000400000 */
[----:B------:R-:W-:Y:S08]  /*7530*/  MUFU.EX2 R74, R74 ;  /* 0x0000004a004a7308 */ /* 0x000ff00000000800 */
[----:B------:R-:W5:Y:S08]  /*7540*/  MUFU.EX2 R35, R25 ;  /* 0x0000001900237308 */ /* 0x000f700000000800 */
[----:B------:R-:W0:Y:S08]  /*7550*/  MUFU.EX2 R79, R79 ;  /* 0x0000004f004f7308 */ /* 0x000e300000000800 */
[----:B------:R-:W0:Y:S08]  /*7560*/  MUFU.EX2 R90, R27 ;  /* 0x0000001b005a7308 */ /* 0x000e300000000800 */
[----:B------:R-:W-:Y:S08]  /*7570*/  MUFU.EX2 R92, R92 ;  /* 0x0000005c005c7308 */ /* 0x000ff00000000800 */
[----:B------:R-:W-:Y:S08]  /*7580*/  MUFU.EX2 R93, R93 ;  /* 0x0000005d005d7308 */ /* 0x000ff00000000800 */
[----:B------:R-:W0:Y:S08]  /*7590*/  MUFU.EX2 R94, R94 ;  /* 0x0000005e005e7308 */ /* 0x000e300000000800 */
[----:B------:R-:W-:Y:S08]  /*75a0*/  MUFU.EX2 R96, R96 ;  /* 0x0000006000607308 */ /* 0x000ff00000000800 */
[----:B------:R-:W1:Y:S01]  /*75b0*/  MUFU.EX2 R105, R105 ;  /* 0x0000006900697308 */ /* 0x000e620000000800 */
[----:B---3--:R-:W-:-:S02]  /*75c0*/  F2FP.BF16.PACK_AB R20, R72, R33 ;  /* 0x000000214814723e */ /* 0x008fc400000010ff */
[----:B-----5:R-:W-:Y:S02]  /*75d0*/  F2FP.BF16.PACK_AB R21, R75, R35 ;  /* 0x000000234b15723e */ /* 0x020fe400000010ff */
[----:B------:R-:W-:Y:S02]  /*75e0*/  F2FP.BF16.PACK_AB R22, R74, R73 ;  /* 0x000000494a16723e */ /* 0x000fe400000010ff */
[----:B0-----:R-:W-:Y:S02]  /*75f0*/  F2FP.BF16.PACK_AB R23, R79, R78 ;  /* 0x0000004e4f17723e */ /* 0x001fe400000010ff */
[----:B------:R-:W-:Y:S02]  /*7600*/  F2FP.BF16.PACK_AB R24, R91, R90 ;  /* 0x0000005a5b18723e */ /* 0x000fe400000010ff */
[----:B------:R-:W-:Y:S02]  /*7610*/  F2FP.BF16.PACK_AB R25, R95, R94 ;  /* 0x0000005e5f19723e */ /* 0x000fe400000010ff */
[----:B------:R-:W-:-:S02]  /*7620*/  F2FP.BF16.PACK_AB R26, R93, R92 ;  /* 0x0000005c5d1a723e */ /* 0x000fc400000010ff */
[----:B-1----:R-:W-:Y:S01]  /*7630*/  F2FP.BF16.PACK_AB R27, R105, R96 ;  /* 0x00000060691b723e */ /* 0x002fe200000010ff */
[-C--:B------:R-:W-:Y:S01]  /*7640*/  HMMA.16816.F32.BF16 R80, R20, R48.reuse, R80 ;  /* 0x000000301450723c */ /* 0x080fe20000041850 */
[--C-:B------:R-:W-:Y:S02]  /*7650*/  FADD R206, R206, -R41.reuse ;  /* 0x80000029cece7221 */ /* 0x100fe40000000000 */
[--C-:B------:R-:W-:Y:S02]  /*7660*/  FADD R196, R196, -R41.reuse ;  /* 0x80000029c4c47221 */ /* 0x100fe40000000000 */
[----:B------:R-:W-:Y:S02]  /*7670*/  FADD R187, R187, -R41 ;  /* 0x80000029bbbb7221 */ /* 0x000fe40000000000 */
[--C-:B------:R-:W-:Y:S01]  /*7680*/  FADD R208, R208, -R97.reuse ;  /* 0x80000061d0d07221 */ /* 0x100fe20000000000 */
[----:B------:R-:W-:Y:S01]  /*7690*/  HMMA.16816.F32.BF16 R84, R24, R48, R84 ;  /* 0x000000301854723c */ /* 0x000fe20000041854 */
[----:B------:R-:W-:-:S02]  /*76a0*/  FADD R200, R200, -R97 ;  /* 0x80000061c8c87221 */ /* 0x000fc40000000000 */
[--C-:B------:R-:W-:Y:S02]  /*76b0*/  FADD R189, R189, -R97.reuse ;  /* 0x80000061bdbd7221 */ /* 0x100fe40000000000 */
[----:B------:R-:W-:Y:S02]  /*76c0*/  FADD R178, R178, -R97 ;  /* 0x80000061b2b27221 */ /* 0x000fe40000000000 */
[----:B------:R-:W-:Y:S01]  /*76d0*/  FADD R48, R210, -R41 ;  /* 0x80000029d2307221 */ /* 0x000fe20000000000 */
[----:B------:R-:W-:Y:S01]  /*76e0*/  HMMA.16816.F32.BF16 R128, R20, R52, R128 ;  /* 0x000000341480723c */ /* 0x000fe20000041880 */
[----:B------:R-:W-:Y:S02]  /*76f0*/  FADD R123, R123, R126 ;  /* 0x0000007e7b7b7221 */ /* 0x000fe40000000000 */
[----:B------:R-:W-:Y:S02]  /*7700*/  FADD R122, R122, R124 ;  /* 0x0000007c7a7a7221 */ /* 0x000fe40000000000 */
[----:B------:R-:W-:-:S02]  /*7710*/  FMUL R48, R48, 1.4426950216293334961 ;  /* 0x3fb8aa3b30307820 */ /* 0x000fc40000400000 */
[----:B------:R-:W-:Y:S01]  /*7720*/  FMUL R49, R206, 1.4426950216293334961 ;  /* 0x3fb8aa3bce317820 */ /* 0x000fe20000400000 */
[----:B------:R-:W-:Y:S01]  /*7730*/  HMMA.16816.F32.BF16 R156, R24, R52, R156 ;  /* 0x00000034189c723c */ /* 0x000fe2000004189c */
[----:B------:R-:W-:Y:S02]  /*7740*/  FMUL R107, R189, 1.4426950216293334961 ;  /* 0x3fb8aa3bbd6b7820 */ /* 0x000fe40000400000 */
[----:B------:R-:W-:-:S04]  /*7750*/  FMUL R116, R178, 1.4426950216293334961 ;  /* 0x3fb8aa3bb2747820 */ /* 0x000fc80000400000 */
[----:B------:R-:W-:Y:S01]  /*7760*/  FMUL R52, R196, 1.4426950216293334961 ;  /* 0x3fb8aa3bc4347820 */ /* 0x000fe20000400000 */
[----:B--2---:R-:W-:Y:S01]  /*7770*/  HMMA.16816.F32.BF16 R132, R20, R60, R132 ;  /* 0x0000003c1484723c */ /* 0x004fe20000041884 */
[----:B------:R-:W-:Y:S02]  /*7780*/  FMUL R53, R187, 1.4426950216293334961 ;  /* 0x3fb8aa3bbb357820 */ /* 0x000fe40000400000 */
[----:B------:R-:W-:-:S05]  /*7790*/  FADD R124, R121, R123 ;  /* 0x0000007b797c7221 */ /* 0x000fca0000000000 */
[----:B------:R-:W-:Y:S01]  /*77a0*/  HMMA.16816.F32.BF16 R68, R24, R60, R68 ;  /* 0x0000003c1844723c */ /* 0x000fe20000041844 */
[----:B------:R-:W-:Y:S02]  /*77b0*/  FADD R125, R125, R122 ;  /* 0x0000007a7d7d7221 */ /* 0x000fe40000000000 */
[----:B------:R-:W-:-:S04]  /*77c0*/  FADD R202, R202, -R98 ;  /* 0x80000062caca7221 */ /* 0x000fc80000000000 */
[----:B------:R-:W-:Y:S02]  /*77d0*/  FMUL R60, R208, 1.4426950216293334961 ;  /* 0x3fb8aa3bd03c7820 */ /* 0x000fe40000400000 */
[----:B------:R-:W-:Y:S01]  /*77e0*/  FMUL R61, R200, 1.4426950216293334961 ;  /* 0x3fb8aa3bc83d7820 */ /* 0x000fe20000400000 */
[----:B----4-:R-:W-:Y:S01]  /*77f0*/  HMMA.16816.F32.BF16 R56, R20, R12, R56 ;  /* 0x0000000c1438723c */ /* 0x010fe20000041838 */
[--C-:B------:R-:W-:Y:S02]  /*7800*/  FADD R193, R193, -R98.reuse ;  /* 0x80000062c1c17221 */ /* 0x100fe40000000000 */
[--C-:B------:R-:W-:Y:S02]  /*7810*/  FADD R181, R181, -R98.reuse ;  /* 0x80000062b5b57221 */ /* 0x100fe40000000000 */
[----:B------:R-:W-:Y:S02]  /*7820*/  FADD R174, R174, -R98 ;  /* 0x80000062aeae7221 */ /* 0x000fe40000000000 */
[----:B------:R-:W-:-:S02]  /*7830*/  FADD R201, R201, -R99 ;  /* 0x80000063c9c97221 */ /* 0x000fc40000000000 */
[--C-:B------:R-:W-:Y:S02]  /*7840*/  FADD R192, R192, -R99.reuse ;  /* 0x80000063c0c07221 */ /* 0x100fe40000000000 */
[--C-:B------:R-:W-:Y:S02]  /*7850*/  FADD R180, R180, -R99.reuse ;  /* 0x80000063b4b47221 */ /* 0x100fe40000000000 */
[----:B------:R-:W-:Y:S01]  /*7860*/  FADD R171, R171, -R99 ;  /* 0x80000063abab7221 */ /* 0x000fe20000000000 */
[----:B------:R-:W-:Y:S01]  /*7870*/  HMMA.16816.F32.BF16 R64, R24, R12, R64 ;  /* 0x0000000c1840723c */ /* 0x000fe20000041840 */
[----:B------:R-:W-:Y:S01]  /*7880*/  MUFU.EX2 R48, R48 ;  /* 0x0000003000307308 */ /* 0x000fe20000000800 */
[----:B------:R-:W-:Y:S02]  /*7890*/  FMUL R117, R202, 1.4426950216293334961 ;  /* 0x3fb8aa3bca757820 */ /* 0x000fe40000400000 */
[----:B------:R-:W-:Y:S02]  /*78a0*/  FMUL R118, R193, 1.4426950216293334961 ;  /* 0x3fb8aa3bc1767820 */ /* 0x000fe40000400000 */
[----:B------:R-:W-:-:S02]  /*78b0*/  FMUL R121, R181, 1.4426950216293334961 ;  /* 0x3fb8aa3bb5797820 */ /* 0x000fc40000400000 */
[----:B------:R-:W-:Y:S01]  /*78c0*/  FADD R12, R115, R124 ;  /* 0x0000007c730c7221 */ /* 0x000fe20000000000 */
[----:B------:R-:W0:Y:S01]  /*78d0*/  MUFU.EX2 R49, R49 ;  /* 0x0000003100317308 */ /* 0x000e220000000800 */
[----:B------:R-:W-:Y:S02]  /*78e0*/  FADD R13, R119, R125 ;  /* 0x0000007d770d7221 */ /* 0x000fe40000000000 */
[----:B------:R-:W-:Y:S02]  /*78f0*/  FMUL R122, R174, 1.4426950216293334961 ;  /* 0x3fb8aa3bae7a7820 */ /* 0x000fe40000400000 */
[----:B------:R-:W-:-:S03]  /*7900*/  FMUL R123, R201, 1.4426950216293334961 ;  /* 0x3fb8aa3bc97b7820 */ /* 0x000fc60000400000 */
[----:B------:R-:W-:Y:S01]  /*7910*/  MUFU.EX2 R52, R52 ;  /* 0x0000003400347308 */ /* 0x000fe20000000800 */
[----:B------:R-:W-:Y:S02]  /*7920*/  FMUL R115, R192, 1.4426950216293334961 ;  /* 0x3fb8aa3bc0737820 */ /* 0x000fe40000400000 */
[----:B------:R-:W-:Y:S02]  /*7930*/  FMUL R119, R180, 1.4426950216293334961 ;  /* 0x3fb8aa3bb4777820 */ /* 0x000fe40000400000 */
[----:B------:R-:W-:-:S03]  /*7940*/  FMUL R124, R171, 1.4426950216293334961 ;  /* 0x3fb8aa3bab7c7820 */ /* 0x000fc60000400000 */
[----:B------:R-:W-:Y:S08]  /*7950*/  MUFU.EX2 R53, R53 ;  /* 0x0000003500357308 */ /* 0x000ff00000000800 */
[----:B------:R-:W-:Y:S08]  /*7960*/  MUFU.EX2 R60, R60 ;  /* 0x0000003c003c7308 */ /* 0x000ff00000000800 */
[----:B------:R-:W1:Y:S08]  /*7970*/  MUFU.EX2 R61, R61 ;  /* 0x0000003d003d7308 */ /* 0x000e700000000800 */
[----:B------:R-:W-:Y:S08]  /*7980*/  MUFU.EX2 R107, R107 ;  /* 0x0000006b006b7308 */ /* 0x000ff00000000800 */
[----:B------:R-:W2:Y:S08]  /*7990*/  MUFU.EX2 R116, R116 ;  /* 0x0000007400747308 */ /* 0x000eb00000000800 */
[----:B------:R-:W-:Y:S08]  /*79a0*/  MUFU.EX2 R117, R117 ;  /* 0x0000007500757308 */ /* 0x000ff00000000800 */
[----:B------:R-:W3:Y:S08]  /*79b0*/  MUFU.EX2 R118, R118 ;  /* 0x0000007600767308 */ /* 0x000ef00000000800 */
[----:B------:R-:W-:Y:S08]  /*79c0*/  MUFU.EX2 R121, R121 ;  /* 0x0000007900797308 */ /* 0x000ff00000000800 */
[----:B------:R-:W-:Y:S08]  /*79d0*/  MUFU.EX2 R122, R122 ;  /* 0x0000007a007a7308 */ /* 0x000ff00000000800 */
[----:B------:R-:W-:Y:S08]  /*79e0*/  MUFU.EX2 R123, R123 ;  /* 0x0000007b007b7308 */ /* 0x000ff00000000800 */
[----:B------:R-:W4:Y:S08]  /*79f0*/  MUFU.EX2 R115, R115 ;  /* 0x0000007300737308 */ /* 0x000f300000000800 */
[----:B------:R-:W-:Y:S08]  /*7a00*/  MUFU.EX2 R119, R119 ;  /* 0x0000007700777308 */ /* 0x000ff00000000800 */
[----:B------:R-:W5:Y:S01]  /*7a10*/  MUFU.EX2 R124, R124 ;  /* 0x0000007c007c7308 */ /* 0x000f620000000800 */
[----:B0-----:R-:W-:-:S02]  /*7a20*/  F2FP.BF16.PACK_AB R20, R49, R48 ;  /* 0x000000303114723e */ /* 0x001fc400000010ff */
[----:B-1----:R-:W-:Y:S02]  /*7a30*/  F2FP.BF16.PACK_AB R21, R61, R60 ;  /* 0x0000003c3d15723e */ /* 0x002fe400000010ff */
[----:B------:R-:W-:Y:S02]  /*7a40*/  F2FP.BF16.PACK_AB R22, R53, R52 ;  /* 0x000000343516723e */ /* 0x000fe400000010ff */
[----:B--2---:R-:W-:-:S07]  /*7a50*/  F2FP.BF16.PACK_AB R23, R116, R107 ;  /* 0x0000006b7417723e */ /* 0x004fce00000010ff */
[----:B------:R-:W-:Y:S01]  /*7a60*/  HMMA.16816.F32.BF16 R56, R20, R14, R56 ;  /* 0x0000000e1438723c */ /* 0x000fe20000041838 */
[----:B------:R-:W-:-:S07]  /*7a70*/  FADD R25, R104, R110 ;  /* 0x0000006e68197221 */ /* 0x000fce0000000000 */
[C---:B------:R-:W-:Y:S08]  /*7a80*/  HMMA.16816.F32.BF16 R80, R20.reuse, R50, R80 ;  /* 0x000000321450723c */ /* 0x040ff00000041850 */
[C---:B------:R-:W-:Y:S08]  /*7a90*/  HMMA.16816.F32.BF16 R128, R20.reuse, R54, R128 ;  /* 0x000000361480723c */ /* 0x040ff00000041880 */
[----:B------:R-:W-:Y:S07]  /*7aa0*/  HMMA.16816.F32.BF16 R132, R20, R62, R132 ;  /* 0x0000003e1484723c */ /* 0x000fee0000041884 */
[----:B---3--:R-:W-:-:S02]  /*7ab0*/  F2FP.BF16.PACK_AB R20, R118, R117 ;  /* 0x000000757614723e */ /* 0x008fc400000010ff */
[----:B----4-:R-:W-:Y:S02]  /*7ac0*/  F2FP.BF16.PACK_AB R21, R115, R123 ;  /* 0x0000007b7315723e */ /* 0x010fe400000010ff */
[----:B------:R-:W-:Y:S02]  /*7ad0*/  F2FP.BF16.PACK_AB R22, R122, R121 ;  /* 0x000000797a16723e */ /* 0x000fe400000010ff */
[----:B-----5:R-:W-:Y:S01]  /*7ae0*/  F2FP.BF16.PACK_AB R23, R124, R119 ;  /* 0x000000777c17723e */ /* 0x020fe200000010ff */
[----:B------:R-:W-:Y:S02]  /*7af0*/  FADD R24, R114, R113 ;  /* 0x0000007172187221 */ /* 0x000fe40000000000 */
[----:B------:R-:W-:-:S04]  /*7b00*/  FADD R25, R112, R25 ;  /* 0x0000001970197221 */ /* 0x000fc80000000000 */
[----:B------:R-:W-:Y:S01]  /*7b10*/  HMMA.16816.F32.BF16 R64, R20, R14, R64 ;  /* 0x0000000e1440723c */ /* 0x000fe20000041840 */
[----:B------:R-:W-:-:S06]  /*7b20*/  FADD R24, R111, R24 ;  /* 0x000000186f187221 */ /* 0x000fcc0000000000 */
[----:B------:R-:W-:Y:S01]  /*7b30*/  FADD R14, R40, -R41 ;  /* 0x80000029280e7221 */ /* 0x000fe20000000000 */
[----:B------:R-:W-:Y:S01]  /*7b40*/  HMMA.16816.F32.BF16 R84, R20, R50, R84 ;  /* 0x000000321454723c */ /* 0x000fe20000041854 */
[----:B------:R-:W-:Y:S02]  /*7b50*/  FADD R12, R143, R12 ;  /* 0x0000000c8f0c7221 */ /* 0x000fe40000000000 */
[----:B------:R-:W-:Y:S02]  /*7b60*/  FMUL R14, R14, 1.4426950216293334961 ;  /* 0x3fb8aa3b0e0e7820 */ /* 0x000fe40000400000 */
[----:B------:R-:W-:Y:S02]  /*7b70*/  FADD R25, R120, R25 ;  /* 0x0000001978197221 */ /* 0x000fe40000000000 */
[----:B------:R-:W-:Y:S01]  /*7b80*/  FADD R24, R109, R24 ;  /* 0x000000186d187221 */ /* 0x000fe20000000000 */
[----:B------:R0:W-:Y:S01]  /*7b90*/  MUFU.EX2 R50, R14 ;  /* 0x0000000e00327308 */ /* 0x0001e20000000800 */
[----:B------:R-:W-:-:S02]  /*7ba0*/  FADD R13, R144, R13 ;  /* 0x0000000d900d7221 */ /* 0x000fc40000000000 */
[----:B------:R-:W-:Y:S02]  /*7bb0*/  FADD R25, R9, R25 ;  /* 0x0000001909197221 */ /* 0x000fe40000000000 */
[----:B------:R-:W-:Y:S02]  /*7bc0*/  FADD R12, R76, R12 ;  /* 0x0000000c4c0c7221 */ /* 0x000fe40000000000 */
[----:B------:R-:W-:Y:S02]  /*7bd0*/  FADD R24, R139, R24 ;  /* 0x000000188b187221 */ /* 0x000fe40000000000 */
[----:B0-----:R-:W-:Y:S02]  /*7be0*/  FADD R14, R138, -R41 ;  /* 0x800000298a0e7221 */ /* 0x001fe40000000000 */
[----:B------:R-:W-:Y:S02]  /*7bf0*/  FADD R13, R17, R13 ;  /* 0x0000000d110d7221 */ /* 0x000fe40000000000 */
[----:B------:R-:W-:-:S02]  /*7c00*/  FMUL R14, R14, 1.4426950216293334961 ;  /* 0x3fb8aa3b0e0e7820 */ /* 0x000fc40000400000 */
[----:B------:R-:W-:Y:S02]  /*7c10*/  FADD R15, R37, -R41 ;  /* 0x80000029250f7221 */ /* 0x000fe40000000000 */
[----:B------:R-:W-:Y:S02]  /*7c20*/  FADD R17, R11, R25 ;  /* 0x000000190b117221 */ /* 0x000fe40000000000 */
[----:B------:R-:W-:Y:S02]  /*7c30*/  FADD R18, R18, R12 ;  /* 0x0000000c12127221 */ /* 0x000fe40000000000 */
[----:B------:R-:W-:Y:S01]  /*7c40*/  FADD R127, R127, R24 ;  /* 0x000000187f7f7221 */ /* 0x000fe20000000000 */
[----:B------:R0:W-:Y:S01]  /*7c50*/  MUFU.EX2 R37, R14 ;  /* 0x0000000e00257308 */ /* 0x0001e20000000800 */
[----:B------:R-:W-:Y:S02]  /*7c60*/  FMUL R15, R15, 1.4426950216293334961 ;  /* 0x3fb8aa3b0f0f7820 */ /* 0x000fe40000400000 */
[----:B------:R-:W-:-:S02]  /*7c70*/  FADD R17, R19, R17 ;  /* 0x0000001113117221 */ /* 0x000fc40000000000 */
[----:B------:R-:W-:Y:S02]  /*7c80*/  FADD R24, R10, R18 ;  /* 0x000000120a187221 */ /* 0x000fe40000000000 */
[----:B------:R-:W-:Y:S02]  /*7c90*/  FADD R127, R89, R127 ;  /* 0x0000007f597f7221 */ /* 0x000fe40000000000 */
[----:B0-----:R-:W-:Y:S01]  /*7ca0*/  FADD R14, R38, -R97 ;  /* 0x80000061260e7221 */ /* 0x001fe20000000000 */
[----:B------:R-:W-:Y:S01]  /*7cb0*/  HMMA.16816.F32.BF16 R68, R20, R62, R68 ;  /* 0x0000003e1444723c */ /* 0x000fe20000041844 */
[----:B------:R0:W-:Y:S01]  /*7cc0*/  MUFU.EX2 R144, R15 ;  /* 0x0000000f00907308 */ /* 0x0001e20000000800 */
[----:B------:R-:W-:Y:S02]  /*7cd0*/  FADD R77, R77, R13 ;  /* 0x0000000d4d4d7221 */ /* 0x000fe40000000000 */
[----:B------:R-:W-:Y:S02]  /*7ce0*/  FMUL R9, R14, 1.4426950216293334961 ;  /* 0x3fb8aa3b0e097820 */ /* 0x000fe40000400000 */
[----:B------:R-:W-:-:S02]  /*7cf0*/  FADD R127, R16, R127 ;  /* 0x0000007f107f7221 */ /* 0x000fc40000000000 */
[----:B------:R-:W-:Y:S01]  /*7d00*/  HMMA.16816.F32.BF16 R156, R20, R54, R156 ;  /* 0x00000036149c723c */ /* 0x000fe2000004189c */
[----:B------:R-:W-:Y:S01]  /*7d10*/  FADD R140, R140, R17 ;  /* 0x000000118c8c7221 */ /* 0x000fe20000000000 */
[----:B0-----:R-:W0:Y:S01]  /*7d20*/  LDSM.16.M88.4 R12, [R5+0x2080] ;  /* 0x00208000050c783b */ /* 0x001e220000000200 */
[----:B------:R-:W-:-:S03]  /*7d30*/  FADD R62, R33, R24 ;  /* 0x00000018213e7221 */ /* 0x000fc60000000000 */
[----:B------:R-:W1:Y:S01]  /*7d40*/  LDSM.16.M88.4 R20, [R5+0x2880] ;  /* 0x002880000514783b */ /* 0x000e620000000200 */
[----:B------:R-:W-:-:S03]  /*7d50*/  FADD R44, R44, -R97 ;  /* 0x800000612c2c7221 */ /* 0x000fc60000000000 */
[----:B------:R-:W2:Y:S04]  /*7d60*/  LDSM.16.M88.4 R16, [R5+0x3080] ;  /* 0x003080000510783b */ /* 0x000ea80000000200 */
[----:B------:R-:W3:Y:S01]  /*7d70*/  LDSM.16.M88.4 R24, [R5+0x3880] ;  /* 0x003880000518783b */ /* 0x000ee20000000200 */
[----:B------:R-:W-:Y:S02]  /*7d80*/  FMUL R44, R44, 1.4426950216293334961 ;  /* 0x3fb8aa3b2c2c7820 */ /* 0x000fe40000400000 */
[--C-:B------:R-:W-:Y:S02]  /*7d90*/  FADD R29, R29, -R41.reuse ;  /* 0x800000291d1d7221 */ /* 0x100fe40000000000 */
[----:B------:R-:W-:Y:S02]  /*7da0*/  FADD R227, R227, -R41 ;  /* 0x80000029e3e37221 */ /* 0x000fe40000000000 */
[----:B------:R-:W-:-:S02]  /*7db0*/  FADD R228, R228, -R97 ;  /* 0x80000061e4e47221 */ /* 0x000fc40000000000 */
[----:B------:R-:W-:Y:S01]  /*7dc0*/  FADD R224, R224, -R97 ;  /* 0x80000061e0e07221 */ /* 0x000fe20000000000 */
[----:B------:R4:W-:Y:S01]  /*7dd0*/  MUFU.EX2 R152, R44 ;  /* 0x0000002c00987308 */ /* 0x0009e20000000800 */
[----:B------:R-:W-:Y:S02]  /*7de0*/  FADD R230, R230, -R41 ;  /* 0x80000029e6e67221 */ /* 0x000fe40000000000 */
[--C-:B------:R-:W-:Y:S02]  /*7df0*/  FADD R32, R32, -R97.reuse ;  /* 0x8000006120207221 */ /* 0x100fe40000000000 */
[----:B------:R-:W-:Y:S02]  /*7e00*/  FADD R136, R136, -R97 ;  /* 0x8000006188887221 */ /* 0x000fe40000000000 */
[----:B------:R-:W-:Y:S02]  /*7e10*/  FADD R46, R46, -R98 ;  /* 0x800000622e2e7221 */ /* 0x000fe40000000000 */
[----:B------:R-:W-:-:S02]  /*7e20*/  FMUL R29, R29, 1.4426950216293334961 ;  /* 0x3fb8aa3b1d1d7820 */ /* 0x000fc40000400000 */
[----:B------:R-:W-:Y:S02]  /*7e30*/  FMUL R51, R227, 1.4426950216293334961 ;  /* 0x3fb8aa3be3337820 */ /* 0x000fe40000400000 */
[----:B------:R-:W-:Y:S02]  /*7e40*/  FMUL R153, R228, 1.4426950216293334961 ;  /* 0x3fb8aa3be4997820 */ /* 0x000fe40000400000 */
[----:B----4-:R-:W-:Y:S02]  /*7e50*/  FMUL R44, R224, 1.4426950216293334961 ;  /* 0x3fb8aa3be02c7820 */ /* 0x010fe40000400000 */
[----:B------:R-:W-:Y:S02]  /*7e60*/  FMUL R230, R230, 1.4426950216293334961 ;  /* 0x3fb8aa3be6e67820 */ /* 0x000fe40000400000 */
[----:B------:R-:W-:Y:S02]  /*7e70*/  FMUL R32, R32, 1.4426950216293334961 ;  /* 0x3fb8aa3b20207820 */ /* 0x000fe40000400000 */
[----:B------:R-:W-:-:S02]  /*7e80*/  FMUL R136, R136, 1.4426950216293334961 ;  /* 0x3fb8aa3b88887820 */ /* 0x000fc40000400000 */
[----:B------:R-:W-:Y:S02]  /*7e90*/  FMUL R46, R46, 1.4426950216293334961 ;  /* 0x3fb8aa3b2e2e7820 */ /* 0x000fe40000400000 */
[----:B------:R-:W-:Y:S02]  /*7ea0*/  FADD R77, R88, R77 ;  /* 0x0000004d584d7221 */ /* 0x000fe40000000000 */
[--C-:B------:R-:W-:Y:S02]  /*7eb0*/  FADD R226, R226, -R98.reuse ;  /* 0x80000062e2e27221 */ /* 0x100fe40000000000 */
[--C-:B------:R-:W-:Y:S02]  /*7ec0*/  FADD R222, R222, -R98.reuse ;  /* 0x80000062dede7221 */ /* 0x100fe40000000000 */
[--C-:B------:R-:W-:Y:S02]  /*7ed0*/  FADD R88, R233, -R99.reuse ;  /* 0x80000063e9587221 */ /* 0x100fe40000000000 */
[----:B------:R-:W-:Y:S01]  /*7ee0*/  FADD R232, R232, -R99 ;  /* 0x80000063e8e87221 */ /* 0x000fe20000000000 */
[----:B------:R-:W-:Y:S01]  /*7ef0*/  MUFU.EX2 R29, R29 ;  /* 0x0000001d001d7308 */ /* 0x000fe20000000800 */
[----:B------:R-:W-:-:S02]  /*7f00*/  FADD R45, R45, -R98 ;  /* 0x800000622d2d7221 */ /* 0x000fc40000000000 */
[--C-:B------:R-:W-:Y:S02]  /*7f10*/  FADD R34, R34, -R99.reuse ;  /* 0x8000006322227221 */ /* 0x100fe40000000000 */
[----:B------:R-:W-:Y:S02]  /*7f20*/  FADD R36, R36, -R99 ;  /* 0x8000006324247221 */ /* 0x000fe40000000000 */
[----:B------:R-:W-:Y:S01]  /*7f30*/  FADD R62, R72, R62 ;  /* 0x0000003e483e7221 */ /* 0x000fe20000000000 */
[----:B------:R-:W4:Y:S01]  /*7f40*/  MUFU.EX2 R40, R230 ;  /* 0x000000e600287308 */ /* 0x000f220000000800 */
[----:B------:R-:W-:Y:S02]  /*7f50*/  FMUL R88, R88, 1.4426950216293334961 ;  /* 0x3fb8aa3b58587820 */ /* 0x000fe40000400000 */
[----:B------:R-:W-:Y:S02]  /*7f60*/  FMUL R72, R232, 1.4426950216293334961 ;  /* 0x3fb8aa3be8487820 */ /* 0x000fe40000400000 */
[----:B------:R-:W-:-:S03]  /*7f70*/  FADD R63, R35, R77 ;  /* 0x0000004d233f7221 */ /* 0x000fc60000000000 */
[----:B------:R-:W-:Y:S01]  /*7f80*/  MUFU.EX2 R51, R51 ;  /* 0x0000003300337308 */ /* 0x000fe20000000800 */
[----:B------:R-:W-:Y:S02]  /*7f90*/  FMUL R45, R45, 1.4426950216293334961 ;  /* 0x3fb8aa3b2d2d7820 */ /* 0x000fe40000400000 */
[----:B------:R-:W-:-:S05]  /*7fa0*/  FMUL R34, R34, 1.4426950216293334961 ;  /* 0x3fb8aa3b22227820 */ /* 0x000fca0000400000 */
[----:B------:R-:W-:Y:S01]  /*7fb0*/  MUFU.EX2 R154, R32 ;  /* 0x00000020009a7308 */ /* 0x000fe20000000800 */
[----:B------:R-:W-:-:S07]  /*7fc0*/  FMUL R36, R36, 1.4426950216293334961 ;  /* 0x3fb8aa3b24247820 */ /* 0x000fce0000400000 */
[----:B------:R-:W5:Y:S01]  /*7fd0*/  MUFU.EX2 R153, R153 ;  /* 0x0000009900997308 */ /* 0x000f620000000800 */
[----:B------:R-:W-:-:S07]  /*7fe0*/  FADD R63, R75, R63 ;  /* 0x0000003f4b3f7221 */ /* 0x000fce0000000000 */
[----:B------:R-:W0:Y:S01]  /*7ff0*/  MUFU.EX2 R44, R44 ;  /* 0x0000002c002c7308 */ /* 0x000e220000000800 */
[----:B------:R-:W-:-:S07]  /*8000*/  FADD R94, R94, R140 ;  /* 0x0000008c5e5e7221 */ /* 0x000fce0000000000 */
[----:B------:R0:W-:Y:S08]  /*8010*/  MUFU.EX2 R38, R136 ;  /* 0x0000008800267308 */ /* 0x0001f00000000800 */
[----:B------:R1:W-:Y:S01]  /*8020*/  MUFU.EX2 R139, R46 ;  /* 0x0000002e008b7308 */ /* 0x0003e20000000800 */
[----:B0-----:R-:W-:Y:S02]  /*8030*/  FMUL R136, R226, 1.4426950216293334961 ;  /* 0x3fb8aa3be2887820 */ /* 0x001fe40000400000 */
[----:B-1----:R-:W-:-:S05]  /*8040*/  FMUL R46, R222, 1.4426950216293334961 ;  /* 0x3fb8aa3bde2e7820 */ /* 0x002fca0000400000 */
[----:B------:R-:W0:Y:S01]  /*8050*/  MUFU.EX2 R136, R136 ;  /* 0x0000008800887308 */ /* 0x000e220000000800 */
[----:B------:R-:W-:-:S07]  /*8060*/  FADD R94, R95, R94 ;  /* 0x0000005e5f5e7221 */ /* 0x000fce0000000000 */
[----:B------:R-:W-:Y:S08]  /*8070*/  MUFU.EX2 R76, R45 ;  /* 0x0000002d004c7308 */ /* 0x000ff00000000800 */
[----:B------:R-:W-:Y:S08]  /*8080*/  MUFU.EX2 R46, R46 ;  /* 0x0000002e002e7308 */ /* 0x000ff00000000800 */
[----:B------:R1:W-:Y:S08]  /*8090*/  MUFU.EX2 R77, R34 ;  /* 0x00000022004d7308 */ /* 0x0003f00000000800 */
[----:B------:R-:W0:Y:S08]  /*80a0*/  MUFU.EX2 R88, R88 ;  /* 0x0000005800587308 */ /* 0x000e300000000800 */
[----:B------:R-:W-:Y:S08]  /*80b0*/  MUFU.EX2 R75, R36 ;  /* 0x00000024004b7308 */ /* 0x000ff00000000800 */
[----:B------:R-:W0:Y:S01]  /*80c0*/  MUFU.EX2 R72, R72 ;  /* 0x0000004800487308 */ /* 0x000e220000000800 */
[----:B----4-:R-:W-:Y:S01]  /*80d0*/  F2FP.BF16.PACK_AB R32, R40, R29 ;  /* 0x0000001d2820723e */ /* 0x010fe200000010ff */
[----:B------:R-:W-:Y:S01]  /*80e0*/  FADD R63, R78, R63 ;  /* 0x0000003f4e3f7221 */ /* 0x000fe20000000000 */
[----:B-----5:R-:W-:Y:S01]  /*80f0*/  F2FP.BF16.PACK_AB R33, R153, R154 ;  /* 0x0000009a9921723e */ /* 0x020fe200000010ff */
[----:B------:R-:W-:Y:S01]  /*8100*/  FADD R94, R96, R94 ;  /* 0x0000005e605e7221 */ /* 0x000fe20000000000 */
[----:B-1----:R-:W-:-:S02]  /*8110*/  F2FP.BF16.PACK_AB R34, R51, R50 ;  /* 0x000000323322723e */ /* 0x002fc400000010ff */
[----:B------:R-:W-:Y:S01]  /*8120*/  F2FP.BF16.PACK_AB R35, R44, R152 ;  /* 0x000000982c23723e */ /* 0x000fe200000010ff */
[--C-:B------:R-:W-:Y:S02]  /*8130*/  FADD R223, R223, -R41.reuse ;  /* 0x80000029dfdf7221 */ /* 0x100fe40000000000 */
[--C-:B------:R-:W-:Y:S02]  /*8140*/  FADD R220, R220, -R41.reuse ;  /* 0x80000029dcdc7221 */ /* 0x100fe40000000000 */
[--C-:B------:R-:W-:Y:S02]  /*8150*/  FADD R214, R214, -R41.reuse ;  /* 0x80000029d6d67221 */ /* 0x100fe40000000000 */
[----:B------:R-:W-:Y:S02]  /*8160*/  FADD R209, R209, -R41 ;  /* 0x80000029d1d17221 */ /* 0x000fe40000000000 */
[--C-:B------:R-:W-:Y:S02]  /*8170*/  FADD R221, R221, -R97.reuse ;  /* 0x80000061dddd7221 */ /* 0x100fe40000000000 */
[----:B------:R-:W-:-:S02]  /*8180*/  FADD R215, R215, -R97 ;  /* 0x80000061d7d77221 */ /* 0x000fc40000000000 */
[--C-:B------:R-:W-:Y:S02]  /*8190*/  FADD R211, R211, -R97.reuse ;  /* 0x80000061d3d37221 */ /* 0x100fe40000000000 */
[----:B------:R-:W-:Y:S02]  /*81a0*/  FADD R207, R207, -R97 ;  /* 0x80000061cfcf7221 */ /* 0x000fe40000000000 */
[----:B------:R-:W-:Y:S02]  /*81b0*/  FADD R79, R79, R63 ;  /* 0x0000003f4f4f7221 */ /* 0x000fe40000000000 */
[----:B------:R-:W-:Y:S01]  /*81c0*/  FADD R94, R105, R94 ;  /* 0x0000005e695e7221 */ /* 0x000fe20000000000 */
[----:B------:R-:W-:Y:S01]  /*81d0*/  HMMA.16816.F32.BF16 R56, R32, R12, R56 ;  /* 0x0000000c2038723c */ /* 0x000fe20000041838 */
[----:B------:R-:W-:Y:S02]  /*81e0*/  FMUL R54, R223, 1.4426950216293334961 ;  /* 0x3fb8aa3bdf367820 */ /* 0x000fe40000400000 */
[----:B------:R-:W-:-:S02]  /*81f0*/  FMUL R55, R220, 1.4426950216293334961 ;  /* 0x3fb8aa3bdc377820 */ /* 0x000fc40000400000 */
[----:B------:R-:W-:Y:S02]  /*8200*/  FMUL R104, R214, 1.4426950216293334961 ;  /* 0x3fb8aa3bd6687820 */ /* 0x000fe40000400000 */
[----:B------:R-:W-:Y:S01]  /*8210*/  FMUL R110, R209, 1.4426950216293334961 ;  /* 0x3fb8aa3bd16e7820 */ /* 0x000fe20000400000 */
[C---:B------:R-:W-:Y:S01]  /*8220*/  HMMA.16816.F32.BF16 R80, R32.reuse, R20, R80 ;  /* 0x000000142050723c */ /* 0x040fe20000041850 */
[----:B------:R-:W-:Y:S02]  /*8230*/  FMUL R145, R221, 1.4426950216293334961 ;  /* 0x3fb8aa3bdd917820 */ /* 0x000fe40000400000 */
[----:B------:R-:W-:Y:S02]  /*8240*/  FMUL R146, R215, 1.4426950216293334961 ;  /* 0x3fb8aa3bd7927820 */ /* 0x000fe40000400000 */
[----:B------:R-:W-:Y:S02]  /*8250*/  FMUL R147, R211, 1.4426950216293334961 ;  /* 0x3fb8aa3bd3937820 */ /* 0x000fe40000400000 */
[----:B------:R-:W-:Y:S01]  /*8260*/  FMUL R148, R207, 1.4426950216293334961 ;  /* 0x3fb8aa3bcf947820 */ /* 0x000fe20000400000 */
[----:B--2---:R-:W-:Y:S01]  /*8270*/  HMMA.16816.F32.BF16 R128, R32, R16, R128 ;  /* 0x000000102080723c */ /* 0x004fe20000041880 */
[----:B------:R-:W-:-:S02]  /*8280*/  FADD R79, R60, R79 ;  /* 0x0000004f3c4f7221 */ /* 0x000fc40000000000 */
[----:B------:R-:W-:Y:S02]  /*8290*/  FADD R94, R123, R94 ;  /* 0x0000005e7b5e7221 */ /* 0x000fe40000000000 */
[----:B------:R-:W-:-:S03]  /*82a0*/  FADD R127, R90, R127 ;  /* 0x0000007f5a7f7221 */ /* 0x000fc60000000000 */
[----:B---3--:R-:W-:Y:S01]  /*82b0*/  HMMA.16816.F32.BF16 R132, R32, R24, R132 ;  /* 0x000000182084723c */ /* 0x008fe20000041884 */
[--C-:B------:R-:W-:Y:S02]  /*82c0*/  FADD R219, R219, -R98.reuse ;  /* 0x80000062dbdb7221 */ /* 0x100fe40000000000 */
[----:B------:R-:W-:-:S04]  /*82d0*/  FADD R213, R213, -R98 ;  /* 0x80000062d5d57221 */ /* 0x000fc80000000000 */
[----:B0-----:R-:W-:Y:S02]  /*82e0*/  F2FP.BF16.PACK_AB R32, R136, R139 ;  /* 0x0000008b8820723e */ /* 0x001fe400000010ff */
[----:B------:R-:W-:Y:S02]  /*82f0*/  F2FP.BF16.PACK_AB R33, R88, R77 ;  /* 0x0000004d5821723e */ /* 0x000fe400000010ff */
[----:B------:R-:W-:Y:S02]  /*8300*/  F2FP.BF16.PACK_AB R34, R46, R76 ;  /* 0x0000004c2e22723e */ /* 0x000fe400000010ff */
[----:B------:R-:W-:Y:S01]  /*8310*/  F2FP.BF16.PACK_AB R35, R72, R75 ;  /* 0x0000004b4823723e */ /* 0x000fe200000010ff */
[--C-:B------:R-:W-:Y:S02]  /*8320*/  FADD R218, R218, -R98.reuse ;  /* 0x80000062dada7221 */ /* 0x100fe40000000000 */
[----:B------:R-:W-:Y:S02]  /*8330*/  FADD R217, R217, -R98 ;  /* 0x80000062d9d97221 */ /* 0x000fe40000000000 */
[----:B------:R-:W-:-:S02]  /*8340*/  FADD R79, R61, R79 ;  /* 0x0000004f3d4f7221 */ /* 0x000fc40000000000 */
[----:B------:R-:W-:Y:S02]  /*8350*/  FADD R94, R115, R94 ;  /* 0x0000005e735e7221 */ /* 0x000fe40000000000 */
[--C-:B------:R-:W-:Y:S02]  /*8360*/  FADD R231, R231, -R99.reuse ;  /* 0x80000063e7e77221 */ /* 0x100fe40000000000 */
[--C-:B------:R-:W-:Y:S02]  /*8370*/  FADD R229, R229, -R99.reuse ;  /* 0x80000063e5e57221 */ /* 0x100fe40000000000 */
[--C-:B------:R-:W-:Y:S02]  /*8380*/  FADD R225, R225, -R99.reuse ;  /* 0x80000063e1e17221 */ /* 0x100fe40000000000 */
[----:B------:R-:W-:Y:S01]  /*8390*/  FADD R216, R216, -R99 ;  /* 0x80000063d8d87221 */ /* 0x000fe20000000000 */
[----:B------:R-:W-:Y:S01]  /*83a0*/  MUFU.EX2 R54, R54 ;  /* 0x0000003600367308 */ /* 0x000fe20000000800 */
[----:B------:R-:W-:Y:S01]  /*83b0*/  FADD R91, R91, R127 ;  /* 0x0000007f5b5b7221 */ /* 0x000fe20000000000 */
[----:B------:R-:W-:Y:S01]  /*83c0*/  HMMA.16816.F32.BF16 R64, R32, R12, R64 ;  /* 0x0000000c2040723c */ /* 0x000fe20000041840 */
[----:B------:R-:W-:-:S02]  /*83d0*/  FADD R62, R73, R62 ;  /* 0x0000003e493e7221 */ /* 0x000fc40000000000 */
[----:B------:R-:W-:-:S03]  /*83e0*/  FMUL R11, R219, 1.4426950216293334961 ;  /* 0x3fb8aa3bdb0b7820 */ /* 0x000fc60000400000 */
[----:B------:R-:W0:Y:S01]  /*83f0*/  MUFU.EX2 R55, R55 ;  /* 0x0000003700377308 */ /* 0x000e220000000800 */
[----:B------:R-:W-:Y:S01]  /*8400*/  FMUL R45, R213, 1.4426950216293334961 ;  /* 0x3fb8aa3bd52d7820 */ /* 0x000fe20000400000 */
[----:B------:R-:W-:Y:S01]  /*8410*/  HMMA.16816.F32.BF16 R156, R32, R16, R156 ;  /* 0x00000010209c723c */ /* 0x000fe2000004189c */
[----:B------:R-:W-:Y:S02]  /*8420*/  FMUL R10, R218, 1.4426950216293334961 ;  /* 0x3fb8aa3bda0a7820 */ /* 0x000fe40000400000 */
[----:B------:R-:W-:-:S03]  /*8430*/  FMUL R36, R217, 1.4426950216293334961 ;  /* 0x3fb8aa3bd9247820 */ /* 0x000fc60000400000 */
[----:B------:R-:W-:Y:S01]  /*8440*/  MUFU.EX2 R104, R104 ;  /* 0x0000006800687308 */ /* 0x000fe20000000800 */
[----:B------:R-:W-:Y:S01]  /*8450*/  FADD R79, R107, R79 ;  /* 0x0000004f6b4f7221 */ /* 0x000fe20000000000 */
[----:B------:R-:W-:Y:S01]  /*8460*/  HMMA.16816.F32.BF16 R68, R32, R24, R68 ;  /* 0x000000182044723c */ /* 0x000fe20000041844 */
[----:B------:R-:W-:Y:S02]  /*8470*/  FMUL R12, R231, 1.4426950216293334961 ;  /* 0x3fb8aa3be70c7820 */ /* 0x000fe40000400000 */
[----:B------:R-:W-:-:S03]  /*8480*/  FADD R94, R119, R94 ;  /* 0x0000005e775e7221 */ /* 0x000fc60000000000 */
[----:B------:R-:W-:Y:S01]  /*8490*/  MUFU.EX2 R110, R110 ;  /* 0x0000006e006e7308 */ /* 0x000fe20000000800 */
[----:B------:R-:W-:Y:S02]  /*84a0*/  FMUL R16, R229, 1.4426950216293334961 ;  /* 0x3fb8aa3be5107820 */ /* 0x000fe40000400000 */
[----:B------:R-:W-:Y:S02]  /*84b0*/  FMUL R24, R225, 1.4426950216293334961 ;  /* 0x3fb8aa3be1187820 */ /* 0x000fe40000400000 */
[----:B------:R-:W-:-:S03]  /*84c0*/  FMUL R25, R216, 1.4426950216293334961 ;  /* 0x3fb8aa3bd8197820 */ /* 0x000fc60000400000 */
[----:B------:R-:W-:Y:S01]  /*84d0*/  MUFU.EX2 R145, R145 ;  /* 0x0000009100917308 */ /* 0x000fe20000000800 */
[----:B------:R-:W-:Y:S02]  /*84e0*/  FADD R91, R92, R91 ;  /* 0x0000005b5c5b7221 */ /* 0x000fe40000000000 */
[----:B------:R-:W-:-:S05]  /*84f0*/  FADD R74, R74, R62 ;  /* 0x0000003e4a4a7221 */ /* 0x000fca0000000000 */
[----:B------:R-:W1:Y:S01]  /*8500*/  MUFU.EX2 R146, R146 ;  /* 0x0000009200927308 */ /* 0x000e620000000800 */
[----:B------:R-:W-:-:S07]  /*8510*/  FADD R79, R116, R79 ;  /* 0x0000004f744f7221 */ /* 0x000fce0000000000 */
[----:B------:R-:W-:Y:S01]  /*8520*/  MUFU.EX2 R147, R147 ;  /* 0x0000009300937308 */ /* 0x000fe20000000800 */
[----:B------:R-:W-:-:S07]  /*8530*/  FADD R94, R124, R94 ;  /* 0x0000005e7c5e7221 */ /* 0x000fce0000000000 */
[----:B------:R-:W2:Y:S01]  /*8540*/  MUFU.EX2 R148, R148 ;  /* 0x0000009400947308 */ /* 0x000ea20000000800 */
[----:B------:R-:W-:Y:S02]  /*8550*/  FADD R91, R93, R91 ;  /* 0x0000005b5d5b7221 */ /* 0x000fe40000000000 */
[----:B------:R-:W-:Y:S02]  /*8560*/  FADD R74, R48, R74 ;  /* 0x0000004a304a7221 */ /* 0x000fe40000000000 */
[----:B------:R-:W-:-:S03]  /*8570*/  FADD R79, R154, R79 ;  /* 0x0000004f9a4f7221 */ /* 0x000fc60000000000 */
[----:B------:R-:W-:Y:S01]  /*8580*/  MUFU.EX2 R11, R11 ;  /* 0x0000000b000b7308 */ /* 0x000fe20000000800 */
[----:B------:R-:W-:Y:S02]  /*8590*/  FADD R94, R77, R94 ;  /* 0x0000005e4d5e7221 */ /* 0x000fe40000000000 */
[----:B------:R-:W-:-:S05]  /*85a0*/  FADD R91, R117, R91 ;  /* 0x0000005b755b7221 */ /* 0x000fca0000000000 */
[----:B------:R-:W-:Y:S01]  /*85b0*/  MUFU.EX2 R45, R45 ;  /* 0x0000002d002d7308 */ /* 0x000fe20000000800 */
[----:B------:R-:W-:-:S07]  /*85c0*/  FADD R74, R49, R74 ;  /* 0x0000004a314a7221 */ /* 0x000fce0000000000 */
[----:B------:R-:W-:Y:S01]  /*85d0*/  MUFU.EX2 R10, R10 ;  /* 0x0000000a000a7308 */ /* 0x000fe20000000800 */
[----:B------:R-:W-:-:S07]  /*85e0*/  FADD R79, R153, R79 ;  /* 0x0000004f994f7221 */ /* 0x000fce0000000000 */
[----:B------:R-:W-:Y:S01]  /*85f0*/  MUFU.EX2 R36, R36 ;  /* 0x0000002400247308 */ /* 0x000fe20000000800 */
[----:B------:R-:W-:-:S07]  /*8600*/  FADD R94, R88, R94 ;  /* 0x0000005e585e7221 */ /* 0x000fce0000000000 */
[----:B------:R-:W3:Y:S01]  /*8610*/  MUFU.EX2 R12, R12 ;  /* 0x0000000c000c7308 */ /* 0x000ee20000000800 */
[----:B------:R-:W-:Y:S07]  /*8620*/  HMMA.16816.F32.BF16 R84, R32, R20, R84 ;  /* 0x000000142054723c */ /* 0x000fee0000041854 */
[----:B------:R-:W4:Y:S08]  /*8630*/  MUFU.EX2 R16, R16 ;  /* 0x0000001000107308 */ /* 0x000f300000000800 */
[----:B------:R-:W-:Y:S08]  /*8640*/  MUFU.EX2 R24, R24 ;  /* 0x0000001800187308 */ /* 0x000ff00000000800 */
[----:B------:R-:W5:Y:S01]  /*8650*/  MUFU.EX2 R25, R25 ;  /* 0x0000001900197308 */ /* 0x000f620000000800 */
[----:B------:R-:W-:Y:S01]  /*8660*/  FADD R91, R118, R91 ;  /* 0x0000005b765b7221 */ /* 0x000fe20000000000 */
[----:B0-----:R-:W-:Y:S01]  /*8670*/  F2FP.BF16.PACK_AB R32, R55, R54 ;  /* 0x000000363720723e */ /* 0x001fe200000010ff */
[----:B------:R-:W-:Y:S01]  /*8680*/  FADD R74, R52, R74 ;  /* 0x0000004a344a7221 */ /* 0x000fe20000000000 */
[----:B-1----:R-:W-:-:S02]  /*8690*/  F2FP.BF16.PACK_AB R33, R146, R145 ;  /* 0x000000919221723e */ /* 0x002fc400000010ff */
[----:B------:R-:W-:Y:S02]  /*86a0*/  F2FP.BF16.PACK_AB R34, R110, R104 ;  /* 0x000000686e22723e */ /* 0x000fe400000010ff */
[----:B--2---:R-:W-:Y:S01]  /*86b0*/  F2FP.BF16.PACK_AB R35, R148, R147 ;  /* 0x000000939423723e */ /* 0x004fe200000010ff */
[----:B------:R-:W-:Y:S02]  /*86c0*/  FADD R79, R152, R79 ;  /* 0x0000004f984f7221 */ /* 0x000fe40000000000 */
[----:B------:R-:W-:Y:S01]  /*86d0*/  FADD R94, R75, R94 ;  /* 0x0000005e4b5e7221 */ /* 0x000fe20000000000 */
[----:B------:R-:W0:Y:S01]  /*86e0*/  LDSM.16.M88.4 R152, [R203+0x2080] ;  /* 0x00208000cb98783b */ /* 0x000e220000000200 */
[----:B------:R-:W-:Y:S02]  /*86f0*/  FADD R91, R121, R91 ;  /* 0x0000005b795b7221 */ /* 0x000fe40000000000 */
[----:B------:R-:W-:Y:S01]  /*8700*/  FADD R74, R53, R74 ;  /* 0x0000004a354a7221 */ /* 0x000fe20000000000 */
[----:B------:R-:W-:Y:S01]  /*8710*/  HMMA.16816.F32.BF16 R56, R32, R14, R56 ;  /* 0x0000000e2038723c */ /* 0x000fe20000041838 */
[----:B------:R-:W-:-:S02]  /*8720*/  FADD R44, R44, R79 ;  /* 0x0000004f2c2c7221 */ /* 0x000fc40000000000 */
[----:B------:R-:W-:Y:S02]  /*8730*/  FADD R13, R28, -R98 ;  /* 0x800000621c0d7221 */ /* 0x000fe40000000000 */
[----:B------:R-:W-:Y:S02]  /*8740*/  FADD R17, R72, R94 ;  /* 0x0000005e48117221 */ /* 0x000fe40000000000 */
[----:B------:R-:W-:Y:S01]  /*8750*/  FADD R91, R122, R91 ;  /* 0x0000005b7a5b7221 */ /* 0x000fe20000000000 */
[----:B------:R-:W-:Y:S01]  /*8760*/  HMMA.16816.F32.BF16 R80, R32, R22, R80 ;  /* 0x000000162050723c */ /* 0x000fe20000041850 */
[----:B------:R-:W-:Y:S02]  /*8770*/  FADD R74, R29, R74 ;  /* 0x0000004a1d4a7221 */ /* 0x000fe40000000000 */
[----:B------:R-:W-:Y:S02]  /*8780*/  FMUL R13, R13, 1.4426950216293334961 ;  /* 0x3fb8aa3b0d0d7820 */ /* 0x000fe40000400000 */
[----:B------:R-:W-:-:S03]  /*8790*/  FADD R44, R145, R44 ;  /* 0x0000002c912c7221 */ /* 0x000fc60000000000 */
[----:B------:R-:W-:Y:S01]  /*87a0*/  HMMA.16816.F32.BF16 R128, R32, R18, R128 ;  /* 0x000000122080723c */ /* 0x000fe20000041880 */
[----:B---3--:R-:W-:Y:S02]  /*87b0*/  FADD R17, R12, R17 ;  /* 0x000000110c117221 */ /* 0x008fe40000000000 */
[----:B------:R-:W-:-:S05]  /*87c0*/  FADD R91, R139, R91 ;  /* 0x0000005b8b5b7221 */ /* 0x000fca0000000000 */
[----:B------:R-:W-:Y:S01]  /*87d0*/  HMMA.16816.F32.BF16 R132, R32, R26, R132 ;  /* 0x0000001a2084723c */ /* 0x000fe20000041884 */
[----:B------:R-:W-:-:S06]  /*87e0*/  FADD R74, R40, R74 ;  /* 0x0000004a284a7221 */ /* 0x000fcc0000000000 */
[----:B------:R-:W-:Y:S02]  /*87f0*/  F2FP.BF16.PACK_AB R32, R45, R11 ;  /* 0x0000000b2d20723e */ /* 0x000fe400000010ff */
[----:B----4-:R-:W-:Y:S02]  /*8800*/  F2FP.BF16.PACK_AB R33, R16, R12 ;  /* 0x0000000c1021723e */ /* 0x010fe400000010ff */
[----:B------:R-:W-:Y:S02]  /*8810*/  F2FP.BF16.PACK_AB R34, R36, R10 ;  /* 0x0000000a2422723e */ /* 0x000fe400000010ff */
[----:B-----5:R-:W-:Y:S01]  /*8820*/  F2FP.BF16.PACK_AB R35, R25, R24 ;  /* 0x000000181923723e */ /* 0x020fe200000010ff */
[----:B------:R-:W-:Y:S02]  /*8830*/  FADD R40, R39, -R98 ;  /* 0x8000006227287221 */ /* 0x000fe40000000000 */
[----:B------:R-:W-:Y:S01]  /*8840*/  FADD R146, R146, R44 ;  /* 0x0000002c92927221 */ /* 0x000fe20000000000 */
[----:B------:R1:W-:Y:S01]  /*8850*/  MUFU.EX2 R39, R13 ;  /* 0x0000000d00277308 */ /* 0x0003e20000000800 */
[----:B------:R-:W-:-:S02]  /*8860*/  FADD R44, R16, R17 ;  /* 0x00000011102c7221 */ /* 0x000fc40000000000 */
[C---:B------:R-:W-:Y:S01]  /*8870*/  HMMA.16816.F32.BF16 R64, R32.reuse, R14, R64 ;  /* 0x0000000e2040723c */ /* 0x040fe20000041840 */
[----:B------:R-:W-:Y:S02]  /*8880*/  FADD R91, R136, R91 ;  /* 0x0000005b885b7221 */ /* 0x000fe40000000000 */
[----:B------:R-:W-:Y:S01]  /*8890*/  FADD R149, R149, -R41 ;  /* 0x8000002995957221 */ /* 0x000fe20000000000 */
[----:B-1----:R-:W1:Y:S04]  /*88a0*/  LDSM.16.M88.4 R12, [R203+0x3080] ;  /* 0x00308000cb0c783b */ /* 0x002e680000000200 */
[----:B------:R-:W-:Y:S01]  /*88b0*/  HMMA.16816.F32.BF16 R156, R32, R18, R156 ;  /* 0x00000012209c723c */ /* 0x000fe2000004189c */
[----:B------:R-:W2:Y:S01]  /*88c0*/  LDSM.16.M88.4 R16, [R203+0x3880] ;  /* 0x00388000cb10783b */ /* 0x000ea20000000200 */
[----:B------:R-:W-:-:S02]  /*88d0*/  FADD R91, R76, R91 ;  /* 0x0000005b4c5b7221 */ /* 0x000fc40000000000 */
[--C-:B------:R-:W-:Y:S02]  /*88e0*/  FADD R205, R205, -R41.reuse ;  /* 0x80000029cdcd7221 */ /* 0x100fe40000000000 */
[----:B------:R-:W-:Y:S02]  /*88f0*/  FMUL R149, R149, 1.4426950216293334961 ;  /* 0x3fb8aa3b95957820 */ /* 0x000fe40000400000 */
[--C-:B------:R-:W-:Y:S02]  /*8900*/  FADD R194, R194, -R41.reuse ;  /* 0x80000029c2c27221 */ /* 0x100fe40000000000 */
[--C-:B------:R-:W-:Y:S02]  /*8910*/  FADD R186, R186, -R41.reuse ;  /* 0x80000029baba7221 */ /* 0x100fe40000000000 */
[----:B------:R-:W-:Y:S02]  /*8920*/  FADD R176, R176, -R41 ;  /* 0x80000029b0b07221 */ /* 0x000fe40000000000 */
[----:B------:R-:W-:-:S02]  /*8930*/  FADD R198, R198, -R97 ;  /* 0x80000061c6c67221 */ /* 0x000fc40000000000 */
[--C-:B------:R-:W-:Y:S02]  /*8940*/  FADD R188, R188, -R97.reuse ;  /* 0x80000061bcbc7221 */ /* 0x100fe40000000000 */
[--C-:B------:R-:W-:Y:S02]  /*8950*/  FADD R182, R182, -R97.reuse ;  /* 0x80000061b6b67221 */ /* 0x100fe40000000000 */
[----:B------:R-:W-:Y:S02]  /*8960*/  FADD R175, R175, -R97 ;  /* 0x80000061afaf7221 */ /* 0x000fe40000000000 */
[----:B------:R-:W-:Y:S02]  /*8970*/  FADD R212, R212, -R98 ;  /* 0x80000062d4d47221 */ /* 0x000fe40000000000 */
[----:B------:R-:W-:Y:S02]  /*8980*/  FADD R74, R50, R74 ;  /* 0x0000004a324a7221 */ /* 0x000fe40000000000 */
[----:B------:R-:W-:Y:S01]  /*8990*/  FADD R46, R46, R91 ;  /* 0x0000005b2e2e7221 */ /* 0x000fe20000000000 */
[----:B------:R3:W-:Y:S01]  /*89a0*/  MUFU.EX2 R138, R149 ;  /* 0x00000095008a7308 */ /* 0x0007e20000000800 */
[----:B------:R-:W-:-:S02]  /*89b0*/  FADD R234, R234, -R99 ;  /* 0x80000063eaea7221 */ /* 0x000fc40000000000 */
[----:B------:R-:W-:Y:S02]  /*89c0*/  FMUL R113, R205, 1.4426950216293334961 ;  /* 0x3fb8aa3bcd717820 */ /* 0x000fe40000400000 */
[----:B------:R-:W-:Y:S02]  /*89d0*/  FMUL R114, R194, 1.4426950216293334961 ;  /* 0x3fb8aa3bc2727820 */ /* 0x000fe40000400000 */
[----:B------:R-:W-:Y:S02]  /*89e0*/  FMUL R125, R186, 1.4426950216293334961 ;  /* 0x3fb8aa3bba7d7820 */ /* 0x000fe40000400000 */
[----:B------:R-:W-:Y:S02]  /*89f0*/  FMUL R126, R176, 1.4426950216293334961 ;  /* 0x3fb8aa3bb07e7820 */ /* 0x000fe40000400000 */
[----:B---3--:R-:W-:Y:S02]  /*8a00*/  FMUL R149, R198, 1.4426950216293334961 ;  /* 0x3fb8aa3bc6957820 */ /* 0x008fe40000400000 */
[----:B------:R-:W-:-:S02]  /*8a10*/  FMUL R150, R188, 1.4426950216293334961 ;  /* 0x3fb8aa3bbc967820 */ /* 0x000fc40000400000 */
[----:B------:R-:W-:Y:S02]  /*8a20*/  FMUL R111, R182, 1.4426950216293334961 ;  /* 0x3fb8aa3bb66f7820 */ /* 0x000fe40000400000 */
[----:B------:R-:W-:Y:S02]  /*8a30*/  FMUL R112, R175, 1.4426950216293334961 ;  /* 0x3fb8aa3baf707820 */ /* 0x000fe40000400000 */
[----:B------:R-:W-:Y:S02]  /*8a40*/  FMUL R62, R212, 1.4426950216293334961 ;  /* 0x3fb8aa3bd43e7820 */ /* 0x000fe40000400000 */
[----:B------:R-:W-:Y:S02]  /*8a50*/  FADD R179, R179, -R98 ;  /* 0x80000062b3b37221 */ /* 0x000fe40000000000 */
[----:B------:R-:W-:Y:S02]  /*8a60*/  FADD R74, R51, R74 ;  /* 0x0000004a334a7221 */ /* 0x000fe40000000000 */
[----:B------:R-:W-:-:S02]  /*8a70*/  FADD R46, R11, R46 ;  /* 0x0000002e0b2e7221 */ /* 0x000fc40000000000 */
[----:B------:R-:W-:Y:S02]  /*8a80*/  FMUL R11, R234, 1.4426950216293334961 ;  /* 0x3fb8aa3bea0b7820 */ /* 0x000fe40000400000 */
[--C-:B------:R-:W-:Y:S01]  /*8a90*/  FADD R30, R30, -R99.reuse ;  /* 0x800000631e1e7221 */ /* 0x100fe20000000000 */
[----:B------:R-:W-:Y:S01]  /*8aa0*/  MUFU.EX2 R113, R113 ;  /* 0x0000007100717308 */ /* 0x000fe20000000800 */
[----:B------:R-:W-:Y:S02]  /*8ab0*/  FADD R177, R177, -R98 ;  /* 0x80000062b1b17221 */ /* 0x000fe40000000000 */
[----:B------:R-:W-:Y:S02]  /*8ac0*/  FMUL R63, R179, 1.4426950216293334961 ;  /* 0x3fb8aa3bb33f7820 */ /* 0x000fe40000400000 */
[----:B------:R-:W-:Y:S02]  /*8ad0*/  FADD R74, R54, R74 ;  /* 0x0000004a364a7221 */ /* 0x000fe40000000000 */
[----:B------:R-:W-:Y:S01]  /*8ae0*/  FMUL R30, R30, 1.4426950216293334961 ;  /* 0x3fb8aa3b1e1e7820 */ /* 0x000fe20000400000 */
[----:B------:R-:W3:Y:S01]  /*8af0*/  MUFU.EX2 R114, R114 ;  /* 0x0000007200727308 */ /* 0x000ee20000000800 */
[----:B------:R-:W-:-:S02]  /*8b00*/  FADD R31, R31, -R99 ;  /* 0x800000631f1f7221 */ /* 0x000fc40000000000 */
[----:B------:R-:W-:Y:S02]  /*8b10*/  FMUL R48, R177, 1.4426950216293334961 ;  /* 0x3fb8aa3bb1307820 */ /* 0x000fe40000400000 */
[----:B------:R-:W-:-:S03]  /*8b20*/  FADD R170, R170, -R98 ;  /* 0x80000062aaaa7221 */ /* 0x000fc60000000000 */
[----:B------:R-:W-:Y:S01]  /*8b30*/  MUFU.EX2 R125, R125 ;  /* 0x0000007d007d7308 */ /* 0x000fe20000000800 */
[----:B------:R-:W-:Y:S02]  /*8b40*/  FADD R55, R55, R74 ;  /* 0x0000004a37377221 */ /* 0x000fe40000000000 */
[----:B------:R-:W-:-:S05]  /*8b50*/  FADD R47, R47, -R99 ;  /* 0x800000632f2f7221 */ /* 0x000fca0000000000 */
[----:B------:R-:W-:Y:S01]  /*8b60*/  MUFU.EX2 R126, R126 ;  /* 0x0000007e007e7308 */ /* 0x000fe20000000800 */
[----:B------:R-:W-:Y:S01]  /*8b70*/  FADD R169, R169, -R41 ;  /* 0x80000029a9a97221 */ /* 0x000fe20000000000 */
[----:B------:R-:W-:Y:S01]  /*8b80*/  HMMA.16816.F32.BF16 R84, R32, R22, R84 ;  /* 0x000000162054723c */ /* 0x000fe20000041854 */
[----:B------:R-:W-:-:S05]  /*8b90*/  FADD R45, R45, R46 ;  /* 0x0000002e2d2d7221 */ /* 0x000fca0000000000 */
[----:B------:R-:W-:Y:S01]  /*8ba0*/  MUFU.EX2 R149, R149 ;  /* 0x0000009500957308 */ /* 0x000fe20000000800 */
[----:B------:R-:W-:Y:S01]  /*8bb0*/  FADD R151, R151, -R97 ;  /* 0x8000006197977221 */ /* 0x000fe20000000000 */
[----:B------:R-:W-:Y:S06]  /*8bc0*/  HMMA.16816.F32.BF16 R68, R32, R26, R68 ;  /* 0x0000001a2044723c */ /* 0x000fec0000041844 */
[----:B------:R-:W4:Y:S01]  /*8bd0*/  MUFU.EX2 R150, R150 ;  /* 0x0000009600967308 */ /* 0x000f220000000800 */
[----:B------:R-:W-:-:S07]  /*8be0*/  FMUL R31, R31, 1.4426950216293334961 ;  /* 0x3fb8aa3b1f1f7820 */ /* 0x000fce0000400000 */
[----:B------:R-:W-:Y:S01]  /*8bf0*/  MUFU.EX2 R111, R111 ;  /* 0x0000006f006f7308 */ /* 0x000fe20000000800 */
[----:B------:R-:W-:-:S07]  /*8c00*/  FMUL R49, R170, 1.4426950216293334961 ;  /* 0x3fb8aa3baa317820 */ /* 0x000fce0000400000 */
[----:B------:R-:W5:Y:S01]  /*8c10*/  MUFU.EX2 R112, R112 ;  /* 0x0000007000707308 */ /* 0x000f620000000800 */
[----:B------:R-:W-:-:S07]  /*8c20*/  FADD R141, R141, -R98 ;  /* 0x800000628d8d7221 */ /* 0x000fce0000000000 */
[----:B------:R-:W0:Y:S01]  /*8c30*/  MUFU.EX2 R62, R62 ;  /* 0x0000003e003e7308 */ /* 0x000e220000000800 */
[----:B------:R-:W-:Y:S02]  /*8c40*/  FADD R55, R104, R55 ;  /* 0x0000003768377221 */ /* 0x000fe40000000000 */
[----:B------:R-:W-:-:S05]  /*8c50*/  FMUL R33, R47, 1.4426950216293334961 ;  /* 0x3fb8aa3b2f217820 */ /* 0x000fca0000400000 */
[----:B------:R-:W0:Y:S01]  /*8c60*/  MUFU.EX2 R11, R11 ;  /* 0x0000000b000b7308 */ /* 0x000e220000000800 */
[----:B------:R-:W-:Y:S02]  /*8c70*/  FADD R146, R147, R146 ;  /* 0x0000009293927221 */ /* 0x000fe40000000000 */
[----:B------:R-:W-:-:S05]  /*8c80*/  FADD R42, R42, -R99 ;  /* 0x800000632a2a7221 */ /* 0x000fca0000000000 */
[----:B------:R-:W0:Y:S01]  /*8c90*/  MUFU.EX2 R63, R63 ;  /* 0x0000003f003f7308 */ /* 0x000e220000000800 */
[----:B------:R-:W-:Y:S02]  /*8ca0*/  FMUL R143, R169, 1.4426950216293334961 ;  /* 0x3fb8aa3ba98f7820 */ /* 0x000fe40000400000 */
[----:B------:R-:W-:-:S05]  /*8cb0*/  FADD R45, R10, R45 ;  /* 0x0000002d0a2d7221 */ /* 0x000fca0000000000 */
[----:B------:R-:W0:Y:S01]  /*8cc0*/  MUFU.EX2 R30, R30 ;  /* 0x0000001e001e7308 */ /* 0x000e220000000800 */
[----:B------:R-:W-:Y:S02]  /*8cd0*/  FMUL R109, R151, 1.4426950216293334961 ;  /* 0x3fb8aa3b976d7820 */ /* 0x000fe40000400000 */
[----:B------:R-:W-:Y:S02]  /*8ce0*/  FADD R142, R142, -R97 ;  /* 0x800000618e8e7221 */ /* 0x000fe40000000000 */
[----:B------:R-:W-:-:S03]  /*8cf0*/  FADD R44, R24, R44 ;  /* 0x0000002c182c7221 */ /* 0x000fc60000000000 */
[----:B------:R-:W-:Y:S01]  /*8d00*/  MUFU.EX2 R48, R48 ;  /* 0x0000003000307308 */ /* 0x000fe20000000800 */
[----:B------:R-:W-:Y:S02]  /*8d10*/  FMUL R29, R141, 1.4426950216293334961 ;  /* 0x3fb8aa3b8d1d7820 */ /* 0x000fe40000400000 */
[----:B------:R-:W-:Y:S02]  /*8d20*/  FADD R55, R110, R55 ;  /* 0x000000376e377221 */ /* 0x000fe40000000000 */
[----:B------:R-:W-:-:S03]  /*8d30*/  FADD R146, R148, R146 ;  /* 0x0000009294927221 */ /* 0x000fc60000000000 */
[----:B------:R0:W0:Y:S01]  /*8d40*/  MUFU.EX2 R32, R31 ;  /* 0x0000001f00207308 */ /* 0x0000220000000800 */
[----:B------:R-:W-:Y:S02]  /*8d50*/  FMUL R10, R42, 1.4426950216293334961 ;  /* 0x3fb8aa3b2a0a7820 */ /* 0x000fe40000400000 */
[----:B------:R-:W-:Y:S02]  /*8d60*/  FADD R43, R43, -R99 ;  /* 0x800000632b2b7221 */ /* 0x000fe40000000000 */
[----:B------:R-:W-:Y:S02]  /*8d70*/  FADD R137, R137, -R98 ;  /* 0x8000006289897221 */ /* 0x000fe40000000000 */
[----:B------:R-:W-:Y:S01]  /*8d80*/  FADD R45, R36, R45 ;  /* 0x0000002d242d7221 */ /* 0x000fe20000000000 */
[----:B------:R-:W-:Y:S01]  /*8d90*/  MUFU.EX2 R49, R49 ;  /* 0x0000003100317308 */ /* 0x000fe20000000800 */
[----:B------:R-:W-:Y:S02]  /*8da0*/  FMUL R120, R142, 1.4426950216293334961 ;  /* 0x3fb8aa3b8e787820 */ /* 0x000fe40000400000 */
[----:B------:R-:W-:Y:S01]  /*8db0*/  FADD R44, R25, R44 ;  /* 0x0000002c192c7221 */ /* 0x000fe20000000000 */
[----:B---3--:R-:W-:Y:S01]  /*8dc0*/  F2FP.BF16.PACK_AB R20, R114, R113 ;  /* 0x000000717214723e */ /* 0x008fe200000010ff */
[----:B------:R-:W-:-:S03]  /*8dd0*/  FADD R55, R113, R55 ;  /* 0x0000003771377221 */ /* 0x000fc60000000000 */
[----:B------:R-:W3:Y:S01]  /*8de0*/  MUFU.EX2 R33, R33 ;  /* 0x0000002100217308 */ /* 0x000ee20000000800 */
[----:B----4-:R-:W-:Y:S01]  /*8df0*/  F2FP.BF16.PACK_AB R21, R150, R149 ;  /* 0x000000959615723e */ /* 0x010fe200000010ff */
[----:B------:R-:W-:Y:S01]  /*8e00*/  FADD R146, R149, R146 ;  /* 0x0000009295927221 */ /* 0x000fe20000000000 */
[----:B------:R-:W-:Y:S01]  /*8e10*/  F2FP.BF16.PACK_AB R22, R126, R125 ;  /* 0x0000007d7e16723e */ /* 0x000fe200000010ff */
[----:B0-----:R-:W-:Y:S01]  /*8e20*/  FMUL R31, R43, 1.4426950216293334961 ;  /* 0x3fb8aa3b2b1f7820 */ /* 0x001fe20000400000 */
[----:B-----5:R-:W-:Y:S01]  /*8e30*/  F2FP.BF16.PACK_AB R23, R112, R111 ;  /* 0x0000006f7017723e */ /* 0x020fe200000010ff */
[----:B------:R-:W-:Y:S02]  /*8e40*/  FMUL R137, R137, 1.4426950216293334961 ;  /* 0x3fb8aa3b89897820 */ /* 0x000fe40000400000 */
[----:B------:R-:W0:Y:S01]  /*8e50*/  MUFU.EX2 R143, R143 ;  /* 0x0000008f008f7308 */ /* 0x000e220000000800 */
[----:B------:R-:W-:Y:S02]  /*8e60*/  FADD R26, R62, R45 ;  /* 0x0000002d3e1a7221 */ /* 0x000fe40000000000 */
[----:B------:R-:W-:-:S02]  /*8e70*/  FADD R108, R108, -R99 ;  /* 0x800000636c6c7221 */ /* 0x000fc40000000000 */
[----:B------:R-:W-:-:S03]  /*8e80*/  FADD R34, R11, R44 ;  /* 0x0000002c0b227221 */ /* 0x000fc60000000000 */
[----:B------:R-:W4:Y:S01]  /*8e90*/  MUFU.EX2 R109, R109 ;  /* 0x0000006d006d7308 */ /* 0x000f220000000800 */
[----:B------:R-:W-:Y:S02]  /*8ea0*/  FADD R55, R114, R55 ;  /* 0x0000003772377221 */ /* 0x000fe40000000000 */
[----:B------:R-:W-:Y:S02]  /*8eb0*/  FADD R150, R150, R146 ;  /* 0x0000009296967221 */ /* 0x000fe40000000000 */
[----:B------:R-:W-:-:S03]  /*8ec0*/  FADD R106, R106, -R99 ;  /* 0x800000636a6a7221 */ /* 0x000fc60000000000 */
[----:B------:R-:W5:Y:S01]  /*8ed0*/  MUFU.EX2 R29, R29 ;  /* 0x0000001d001d7308 */ /* 0x000f620000000800 */
[----:B------:R-:W-:Y:S01]  /*8ee0*/  FADD R26, R63, R26 ;  /* 0x0000001a3f1a7221 */ /* 0x000fe20000000000 */
[----:B------:R-:W-:Y:S01]  /*8ef0*/  HMMA.16816.F32.BF16 R56, R20, R152, R56 ;  /* 0x000000981438723c */ /* 0x000fe20000041838 */
[----:B------:R-:W-:-:S05]  /*8f00*/  FMUL R108, R108, 1.4426950216293334961 ;  /* 0x3fb8aa3b6c6c7820 */ /* 0x000fca0000400000 */
[----:B------:R-:W0:Y:S01]  /*8f10*/  MUFU.EX2 R10, R10 ;  /* 0x0000000a000a7308 */ /* 0x000e220000000800 */
[----:B------:R-:W-:Y:S01]  /*8f20*/  FADD R34, R30, R34 ;  /* 0x000000221e227221 */ /* 0x000fe20000000000 */
[----:B------:R-:W-:Y:S01]  /*8f30*/  HMMA.16816.F32.BF16 R80, R20, R164, R80 ;  /* 0x000000a41450723c */ /* 0x000fe20000041850 */
[----:B------:R-:W-:Y:S02]  /*8f40*/  FMUL R40, R40, 1.4426950216293334961 ;  /* 0x3fb8aa3b28287820 */ /* 0x000fe40000400000 */
[----:B------:R-:W-:-:S03]  /*8f50*/  FADD R125, R125, R55 ;  /* 0x000000377d7d7221 */ /* 0x000fc60000000000 */
[----:B------:R-:W0:Y:S01]  /*8f60*/  MUFU.EX2 R120, R120 ;  /* 0x0000007800787308 */ /* 0x000e220000000800 */
[----:B------:R-:W-:Y:S01]  /*8f70*/  FADD R111, R111, R150 ;  /* 0x000000966f6f7221 */ /* 0x000fe20000000000 */
[----:B-1----:R-:W-:Y:S01]  /*8f80*/  HMMA.16816.F32.BF16 R128, R20, R12, R128 ;  /* 0x0000000c1480723c */ /* 0x002fe20000041880 */
[----:B------:R-:W-:-:S05]  /*8f90*/  F2FP.BF16.PACK_AB R25, R30, R11 ;  /* 0x0000000b1e19723e */ /* 0x000fca00000010ff */
[----:B------:R-:W1:Y:S02]  /*8fa0*/  MUFU.EX2 R28, R137 ;  /* 0x00000089001c7308 */ /* 0x000e640000000800 */
[----:B--2---:R-:W-:Y:S01]  /*8fb0*/  HMMA.16816.F32.BF16 R132, R20, R16, R132 ;  /* 0x000000101484723c */ /* 0x004fe20000041884 */
[----:B------:R-:W-:-:S05]  /*8fc0*/  FADD R34, R32, R34 ;  /* 0x0000002220227221 */ /* 0x000fca0000000000 */
[----:B------:R-:W2:Y:S01]  /*8fd0*/  MUFU.EX2 R31, R31 ;  /* 0x0000001f001f7308 */ /* 0x000ea20000000800 */
[----:B------:R-:W-:Y:S02]  /*8fe0*/  FMUL R20, R106, 1.4426950216293334961 ;  /* 0x3fb8aa3b6a147820 */ /* 0x000fe40000400000 */
[----:B------:R-:W-:Y:S02]  /*8ff0*/  FADD R22, R48, R26 ;  /* 0x0000001a30167221 */ /* 0x000fe40000000000 */
[----:B------:R-:W-:-:S03]  /*9000*/  FADD R126, R126, R125 ;  /* 0x0000007d7e7e7221 */ /* 0x000fc60000000000 */
[----:B------:R-:W1:Y:S01]  /*9010*/  MUFU.EX2 R11, R108 ;  /* 0x0000006c000b7308 */ /* 0x000e620000000800 */
[----:B------:R-:W-:Y:S01]  /*9020*/  FADD R112, R112, R111 ;  /* 0x0000006f70707221 */ /* 0x000fe20000000000 */
[----:B---3--:R-:W-:Y:S01]  /*9030*/  F2FP.BF16.PACK_AB R27, R33, R32 ;  /* 0x00000020211b723e */ /* 0x008fe200000010ff */
[----:B------:R-:W-:Y:S02]  /*9040*/  FADD R22, R49, R22 ;  /* 0x0000001631167221 */ /* 0x000fe40000000000 */
[----:B------:R-:W-:-:S03]  /*9050*/  FADD R33, R33, R34 ;  /* 0x0000002221217221 */ /* 0x000fc60000000000 */
[----:B------:R-:W3:Y:S01]  /*9060*/  MUFU.EX2 R9, R9 ;  /* 0x0000000900097308 */ /* 0x000ee20000000800 */
[----:B0-----:R-:W-:Y:S02]  /*9070*/  FADD R21, R143, R126 ;  /* 0x0000007e8f157221 */ /* 0x001fe40000000000 */
[----:B----4-:R-:W-:-:S05]  /*9080*/  FADD R23, R109, R112 ;  /* 0x000000706d177221 */ /* 0x010fca0000000000 */
[----:B------:R-:W0:Y:S01]  /*9090*/  MUFU.EX2 R40, R40 ;  /* 0x0000002800287308 */ /* 0x000e220000000800 */
[----:B-----5:R-:W-:Y:S02]  /*90a0*/  FADD R35, R29, R22 ;  /* 0x000000161d237221 */ /* 0x020fe40000000000 */
[----:B------:R-:W-:-:S05]  /*90b0*/  FADD R32, R10, R33 ;  /* 0x000000210a207221 */ /* 0x000fca0000000000 */
[----:B------:R-:W4:Y:S01]  /*90c0*/  MUFU.EX2 R20, R20 ;  /* 0x0000001400147308 */ /* 0x000f220000000800 */
[----:B------:R-:W-:Y:S02]  /*90d0*/  FADD R22, R138, R21 ;  /* 0x000000158a167221 */ /* 0x000fe40000000000 */
[----:B------:R-:W-:Y:S02]  /*90e0*/  FADD R23, R120, R23 ;  /* 0x0000001778177221 */ /* 0x000fe40000000000 */
[----:B-1----:R-:W-:Y:S02]  /*90f0*/  FADD R30, R28, R35 ;  /* 0x000000231c1e7221 */ /* 0x002fe40000000000 */
[----:B--2---:R-:W-:Y:S02]  /*9100*/  FADD R32, R31, R32 ;  /* 0x000000201f207221 */ /* 0x004fe40000000000 */
[----:B------:R-:W-:Y:S02]  /*9110*/  FADD R21, R37, R22 ;  /* 0x0000001625157221 */ /* 0x000fe40000000000 */
[----:B------:R-:W-:-:S02]  /*9120*/  FADD R22, R38, R23 ;  /* 0x0000001726167221 */ /* 0x000fc40000000000 */
[----:B------:R-:W-:Y:S02]  /*9130*/  FADD R23, R39, R30 ;  /* 0x0000001e27177221 */ /* 0x000fe40000000000 */
[----:B------:R-:W-:Y:S02]  /*9140*/  FADD R33, R11, R32 ;  /* 0x000000200b217221 */ /* 0x000fe40000000000 */
[----:B------:R-:W-:Y:S02]  /*9150*/  FADD R32, R144, R21 ;  /* 0x0000001590207221 */ /* 0x000fe40000000000 */
[----:B---3--:R-:W-:Y:S02]  /*9160*/  FADD R21, R9, R22 ;  /* 0x0000001609157221 */ /* 0x008fe40000000000 */
[----:B0-----:R-:W-:Y:S02]  /*9170*/  FADD R22, R40, R23 ;  /* 0x0000001728167221 */ /* 0x001fe40000000000 */
[----:B----4-:R-:W-:Y:S01]  /*9180*/  FADD R23, R20, R33 ;  /* 0x0000002114177221 */ /* 0x010fe20000000000 */
[----:B------:R-:W0:Y:S04]  /*9190*/  SHFL.BFLY PT, R30, R32, 0x2, 0x1f ;  /* 0x0c401f00201e7f89 */ /* 0x000e2800000e0000 */
[----:B------:R-:W1:Y:S04]  /*91a0*/  SHFL.BFLY PT, R33, R21, 0x2, 0x1f ;  /* 0x0c401f0015217f89 */ /* 0x000e6800000e0000 */
[----:B------:R-:W2:Y:S04]  /*91b0*/  SHFL.BFLY PT, R34, R22, 0x2, 0x1f ;  /* 0x0c401f0016227f89 */ /* 0x000ea800000e0000 */
[----:B------:R-:W3:Y:S01]  /*91c0*/  SHFL.BFLY PT, R35, R23, 0x2, 0x1f ;  /* 0x0c401f0017237f89 */ /* 0x000ee200000e0000 */
[----:B------:R-:W-:-:S02]  /*91d0*/  F2FP.BF16.PACK_AB R24, R63, R62 ;  /* 0x0000003e3f18723e */ /* 0x000fc400000010ff */
[----:B------:R-:W-:Y:S01]  /*91e0*/  F2FP.BF16.PACK_AB R26, R49, R48 ;  /* 0x00000030311a723e */ /* 0x000fe200000010ff */
[----:B------:R-:W-:Y:S01]  /*91f0*/  UIADD3 UR4, UP0, UR4, 0x80, URZ ;  /* 0x0000008004047890 */ /* 0x000fe2000ff1e03f */
[----:B------:R-:W-:Y:S02]  /*9200*/  F2FP.BF16.PACK_AB R28, R28, R29 ;  /* 0x0000001d1c1c723e */ /* 0x000fe400000010ff */
[----:B------:R-:W-:Y:S01]  /*9210*/  F2FP.BF16.PACK_AB R111, R9, R38 ;  /* 0x00000026096f723e */ /* 0x000fe200000010ff */
[----:B0-----:R-:W-:Y:S02]  /*9220*/  FADD R32, R32, R30 ;  /* 0x0000001e20207221 */ /* 0x001fe40000000000 */
[----:B-1----:R-:W-:Y:S02]  /*9230*/  FADD R33, R21, R33 ;  /* 0x0000002115217221 */ /* 0x002fe40000000000 */
[----:B--2---:R-:W-:Y:S02]  /*9240*/  FADD R34, R22, R34 ;  /* 0x0000002216227221 */ /* 0x004fe40000000000 */
[----:B---3--:R-:W-:Y:S01]  /*9250*/  FADD R35, R23, R35 ;  /* 0x0000002317237221 */ /* 0x008fe20000000000 */
[----:B------:R-:W-:Y:S01]  /*9260*/  HMMA.16816.F32.BF16 R156, R24, R12, R156 ;  /* 0x0000000c189c723c */ /* 0x000fe2000004189c */
[----:B------:R-:W-:Y:S01]  /*9270*/  F2FP.BF16.PACK_AB R29, R31, R10 ;  /* 0x0000000a1f1d723e */ /* 0x000fe200000010ff */
[----:B------:R-:W0:Y:S01]  /*9280*/  SHFL.BFLY PT, R9, R32, 0x1, 0x1f ;  /* 0x0c201f0020097f89 */ /* 0x000e2200000e0000 */
[----:B------:R-:W-:-:S03]  /*9290*/  UIADD3.X UR5, URZ, UR5, URZ, UP0, !UPT ;  /* 0x000000053f057290 */ /* 0x000fc600087fe43f */
[----:B------:R-:W1:Y:S02]  /*92a0*/  SHFL.BFLY PT, R10, R33, 0x1, 0x1f ;  /* 0x0c201f00210a7f89 */ /* 0x000e6400000e0000 */
[----:B------:R-:W-:Y:S02]  /*92b0*/  HMMA.16816.F32.BF16 R64, R24, R152, R64 ;  /* 0x000000981840723c */ /* 0x000fe40000041840 */
[----:B------:R-:W2:Y:S01]  /*92c0*/  SHFL.BFLY PT, R13, R34, 0x1, 0x1f ;  /* 0x0c201f00220d7f89 */ /* 0x000ea200000e0000 */
[----:B------:R-:W-:-:S03]  /*92d0*/  UISETP.GE.U32.AND UP0, UPT, UR4, UR7, UPT ;  /* 0x000000070400728c */ /* 0x000fc6000bf06070 */
[----:B------:R-:W3:Y:S02]  /*92e0*/  SHFL.BFLY PT, R12, R35, 0x1, 0x1f ;  /* 0x0c201f00230c7f89 */ /* 0x000ee400000e0000 */
[----:B------:R-:W-:Y:S01]  /*92f0*/  HMMA.16816.F32.BF16 R84, R24, R164, R84 ;  /* 0x000000a41854723c */ /* 0x000fe20000041854 */
[----:B------:R-:W-:-:S07]  /*9300*/  UISETP.GE.U32.AND.EX UP0, UPT, UR5, URZ, UPT, UP0 ;  /* 0x0000003f0500728c */ /* 0x000fce000bf06100 */
[----:B------:R-:W-:Y:S01]  /*9310*/  HMMA.16816.F32.BF16 R68, R24, R16, R68 ;  /* 0x000000101844723c */ /* 0x000fe20000041844 */
[----:B------:R-:W-:Y:S02]  /*9320*/  PLOP3.LUT P0, PT, PT, PT, UP0, 0x80, 0x0 ;  /* 0x000000000000781c */ /* 0x000fe40003f0f008 */
[----:B------:R-:W-:Y:S02]  /*9330*/  F2FP.BF16.PACK_AB R108, R138, R143 ;  /* 0x0000008f8a6c723e */ /* 0x000fe400000010ff */
[----:B------:R-:W-:Y:S02]  /*9340*/  F2FP.BF16.PACK_AB R109, R120, R109 ;  /* 0x0000006d786d723e */ /* 0x000fe400000010ff */
[----:B------:R-:W-:Y:S02]  /*9350*/  F2FP.BF16.PACK_AB R110, R144, R37 ;  /* 0x00000025906e723e */ /* 0x000fe400000010ff */
[----:B------:R-:W-:Y:S02]  /*9360*/  F2FP.BF16.PACK_AB R30, R40, R39 ;  /* 0x00000027281e723e */ /* 0x000fe400000010ff */
[----:B------:R-:W-:Y:S01]  /*9370*/  F2FP.BF16.PACK_AB R31, R20, R11 ;  /* 0x0000000b141f723e */ /* 0x000fe200000010ff */
[----:B------:R-:W-:-:S02]  /*9380*/  IMAD.MOV.U32 R11, RZ, RZ, 0x80 ;  /* 0x00000080ff0b7424 */ /* 0x000fc400078e00ff */
[C---:B------:R-:W-:Y:S01]  /*9390*/  HMMA.16816.F32.BF16 R144, R108.reuse, R154, R56 ;  /* 0x0000009a6c90723c */ /* 0x040fe20000041838 */
[----:B0-----:R-:W-:Y:S02]  /*93a0*/  FADD R9, R32, R9 ;  /* 0x0000000920097221 */ /* 0x001fe40000000000 */
[----:B-1----:R-:W-:Y:S02]  /*93b0*/  FADD R10, R33, R10 ;  /* 0x0000000a210a7221 */ /* 0x002fe40000000000 */
[----:B--2---:R-:W-:Y:S02]  /*93c0*/  FADD R13, R34, R13 ;  /* 0x0000000d220d7221 */ /* 0x004fe40000000000 */
[----:B---3--:R-:W-:Y:S01]  /*93d0*/  FADD R12, R35, R12 ;  /* 0x0000000c230c7221 */ /* 0x008fe20000000000 */
[----:B------:R-:W-:Y:S01]  /*93e0*/  HMMA.16816.F32.BF16 R160, R108, R166, R80 ;  /* 0x000000a66ca0723c */ /* 0x000fe20000041850 */
[C---:B------:R-:W-:Y:S01]  /*93f0*/  IMAD R2, R11.reuse, c[0x0][0x1b4], R2 ;  /* 0x00006d000b027a24 */ /* 0x040fe200078e0202 */
[----:B------:R-:W-:Y:S01]  /*9400*/  MOV R190, R97 ;  /* 0x0000006100be7202 */ /* 0x000fe20000000f00 */
[----:B------:R-:W-:-:S02]  /*9410*/  IMAD R4, R11, c[0x0][0x1a4], R4 ;  /* 0x000069000b047a24 */ /* 0x000fc400078e0204 */
[----:B------:R-:W-:-:S03]  /*9420*/  FFMA R238, R103, R238, R9 ;  /* 0x000000ee67ee7223 */ /* 0x000fc60000000009 */
[----:B------:R-:W-:Y:S01]  /*9430*/  HMMA.16816.F32.BF16 R128, R108, R14, R128 ;  /* 0x0000000e6c80723c */ /* 0x000fe20000041880 */
[----:B------:R-:W-:Y:S02]  /*9440*/  FFMA R237, R102, R237, R10 ;  /* 0x000000ed66ed7223 */ /* 0x000fe4000000000a */
[----:B------:R-:W-:Y:S02]  /*9450*/  FFMA R236, R101, R236, R13 ;  /* 0x000000ec65ec7223 */ /* 0x000fe4000000000d */
[----:B------:R-:W-:-:S03]  /*9460*/  FFMA R235, R100, R235, R12 ;  /* 0x000000eb64eb7223 */ /* 0x000fc6000000000c */
[----:B------:R-:W-:Y:S01]  /*9470*/  HMMA.16816.F32.BF16 R132, R108, R18, R132 ;  /* 0x000000126c84723c */ /* 0x000fe20000041884 */
[----:B------:R-:W-:Y:S02]  /*9480*/  IMAD.MOV.U32 R195, RZ, RZ, R41 ;  /* 0x000000ffffc37224 */ /* 0x000fe400078e0029 */
[----:B------:R-:W-:Y:S02]  /*9490*/  IMAD.MOV.U32 R185, RZ, RZ, R98 ;  /* 0x000000ffffb97224 */ /* 0x000fe400078e0062 */
[----:B------:R-:W-:-:S03]  /*94a0*/  IMAD.MOV.U32 R183, RZ, RZ, R99 ;  /* 0x000000ffffb77224 */ /* 0x000fc600078e0063 */
[C---:B------:R-:W-:Y:S08]  /*94b0*/  HMMA.16816.F32.BF16 R152, R28.reuse, R154, R64 ;  /* 0x0000009a1c98723c */ /* 0x040ff00000041840 */
[C---:B------:R-:W-:Y:S08]  /*94c0*/  HMMA.16816.F32.BF16 R164, R28.reuse, R166, R84 ;  /* 0x000000a61ca4723c */ /* 0x040ff00000041854 */
[C---:B------:R-:W-:Y:S08]  /*94d0*/  HMMA.16816.F32.BF16 R156, R28.reuse, R14, R156 ;  /* 0x0000000e1c9c723c */ /* 0x040ff0000004189c */
[----:B------:R-:W-:Y:S01]  /*94e0*/  HMMA.16816.F32.BF16 R68, R28, R18, R68 ;  /* 0x000000121c44723c */ /* 0x000fe20000041844 */
[----:B------:R-:W-:Y:S01]  /*94f0*/  @P0 CALL.REL.NOINC `(.L_x_0) ;  /* 0x0000001000000944 */ /* 0x000fe20003c00000 */
[----:B------:R-:W-:Y:S06]  /*9500*/  BRA `(.L_x_1) ;  /* 0xffff8e3000007947 */ /* 0x000fec000383ffff */
.L_x_0:
[----:B------:R-:W-:-:S04]  /*9510*/  NOP ;  /* 0x0000000000007918 */ /* 0x000fc80000000000 */
[----:B------:R-:W0:Y:S01]  /*9520*/  S2R R0, SR_TID.X ;  /* 0x0000000000007919 */ /* 0x000e220000002100 */
[----:B------:R-:W-:Y:S01]  /*9530*/  MOV R18, UR6 ;  /* 0x0000000600127c02 */ /* 0x000fe20008000f00 */
[----:B------:R-:W2:Y:S01]  /*9540*/  S2UR UR5, SR_CTAID.X ;  /* 0x00000000000579c3 */ /* 0x000ea20000002500 */
[----:B------:R-:W-:Y:S01]  /*9550*/  FSETP.GEU.AND P0, PT, R238, 1.175494350822287508e-38, PT ;  /* 0x00800000ee00780b */ /* 0x000fe20003f0e000 */
[----:B-1----:R-:W1:Y:S01]  /*9560*/  S2R R2, SR_TID.X ;  /* 0x0000000000027919 */ /* 0x002e620000002100 */
[----:B------:R-:W-:-:S02]  /*9570*/  FSETP.GEU.AND P2, PT, R237, 1.175494350822287508e-38, PT ;  /* 0x00800000ed00780b */ /* 0x000fc40003f4e000 */
[----:B------:R-:W-:Y:S01]  /*9580*/  FSETP.GEU.AND P3, PT, R236, 1.175494350822287508e-38, PT ;  /* 0x00800000ec00780b */ /* 0x000fe20003f6e000 */
[----:B------:R-:W3:Y:S01]  /*9590*/  S2R R92, SR_TID.X ;  /* 0x00000000005c7919 */ /* 0x000ee20000002100 */
[C---:B------:R-:W-:Y:S02]  /*95a0*/  FSETP.GEU.AND P4, PT, R235.reuse, 1.175494350822287508e-38, PT ;  /* 0x00800000eb00780b */ /* 0x040fe40003f8e000 */
[----:B------:R-:W-:Y:S01]  /*95b0*/  FSETP.GT.AND P1, PT, |R235|, 8.50705917302346158658e+37, PT ;  /* 0x7e800000eb00780b */ /* 0x000fe20003f24200 */
[----:B------:R-:W4:Y:S01]  /*95c0*/  S2R R90, SR_CTAID.Y ;  /* 0x00000000005a7919 */ /* 0x000f220000002600 */
[----:B------:R-:W-:-:S03]  /*95d0*/  MOV R87, c[0x0][0x1c8] ;  /* 0x0000720000577a02 */ /* 0x000fc60000000f00 */
[----:B------:R-:W5:Y:S02]  /*95e0*/  S2R R16, SR_TID.X ;  /* 0x0000000000107919 */ /* 0x000f640000002100 */
[C---:B------:R-:W-:Y:S02]  /*95f0*/  IMAD R65, R87.reuse, 0x16, RZ ;  /* 0x0000001657417824 */ /* 0x040fe400078e02ff */
[----:B------:R-:W5:Y:S01]  /*9600*/  S2R R19, SR_TID.X ;  /* 0x0000000000137919 */ /* 0x000f620000002100 */
[C---:B------:R-:W-:Y:S02]  /*9610*/  IMAD R61, R87.reuse, 0x14, RZ ;  /* 0x00000014573d7824 */ /* 0x040fe400078e02ff */
[----:B------:R-:W-:Y:S01]  /*9620*/  IMAD R73, R87, 0x1a, RZ ;  /* 0x0000001a57497824 */ /* 0x000fe200078e02ff */
[----:B0-----:R-:W-:Y:S01]  /*9630*/  LOP3.LUT R0, R0, 0x1c, RZ, 0xc0, !PT ;  /* 0x0000001c00007812 */ /* 0x001fe200078ec0ff */
[----:B------:R-:W-:Y:S01]  /*9640*/  @P1 FMUL R71, R71, 0.25 ;  /* 0x3e80000047471820 */ /* 0x000fe20000400000 */
[----:B--2---:R-:W-:Y:S01]  /*9650*/  USHF.L.U32 UR4, UR5, 0x7, URZ ;  /* 0x0000000705047899 */ /* 0x004fe2000800063f */
[----:B------:R-:W-:Y:S01]  /*9660*/  @P1 FMUL R70, R70, 0.25 ;  /* 0x3e80000046461820 */ /* 0x000fe20000400000 */
[----:B------:R-:W-:Y:S01]  /*9670*/  BAR.SYNC.DEFER_BLOCKING 0x0 ;  /* 0x0000000000007b1d */ /* 0x000fe20000010000 */
[----:B-1----:R-:W-:-:S02]  /*9680*/  IMAD.SHL.U32 R2, R2, 0x8, RZ ;  /* 0x0000000802027824 */ /* 0x002fc400078e00ff */
[----:B------:R-:W-:Y:S01]  /*9690*/  IMAD R18, R18, 0x2, R0 ;  /* 0x0000000212127824 */ /* 0x000fe200078e0200 */
[----:B---3--:R-:W-:Y:S01]  /*96a0*/  SHF.L.U32 R3, R92, 0x8, RZ ;  /* 0x000000085c037819 */ /* 0x008fe200000006ff */
[----:B------:R-:W-:Y:S01]  /*96b0*/  FMUL R0, R238, 8388608 ;  /* 0x4b000000ee007820 */ /* 0x000fe20000400000 */
[----:B------:R-:W-:Y:S01]  /*96c0*/  LOP3.LUT R12, R2, 0x38, RZ, 0xc0, !PT ;  /* 0x00000038020c7812 */ /* 0x000fe200078ec0ff */
[----:B------:R-:W-:Y:S01]  /*96d0*/  FMUL R2, R237, 8388608 ;  /* 0x4b000000ed027820 */ /* 0x000fe20000400000 */
[----:B------:R-:W-:Y:S01]  /*96e0*/  SHF.R.U32.HI R13, RZ, 0x1, R92 ;  /* 0x00000001ff0d7819 */ /* 0x000fe2000001165c */
[----:B------:R-:W-:Y:S01]  /*96f0*/  IMAD.SHL.U32 R11, R92, 0x4, RZ ;  /* 0x000000045c0b7824 */ /* 0x000fe200078e00ff */
[----:B------:R-:W-:Y:S01]  /*9700*/  FSEL R53, R0, R238, !P0 ;  /* 0x000000ee00357208 */ /* 0x000fe20004000000 */
[----:B----4-:R-:W-:Y:S01]  /*9710*/  IMAD R4, R90, c[0x0][0x1c0], RZ ;  /* 0x000070005a047a24 */ /* 0x010fe200078e02ff */
[----:B------:R-:W-:Y:S01]  /*9720*/  FSEL R55, R2, R237, !P2 ;  /* 0x000000ed02377208 */ /* 0x000fe20005000000 */
[----:B------:R-:W-:Y:S01]  /*9730*/  FMUL R2, R236, 8388608 ;  /* 0x4b000000ec027820 */ /* 0x000fe20000400000 */
[----:B------:R-:W-:Y:S01]  /*9740*/  IADD3 R0, R53, -0x3f3504f3, RZ ;  /* 0xc0cafb0d35007810 */ /* 0x000fe20007ffe0ff */
[----:B------:R-:W-:Y:S01]  /*9750*/  IMAD.U32 R88, RZ, RZ, UR4 ;  /* 0x00000004ff587e24 */ /* 0x000fe2000f8e00ff */
[----:B------:R-:W-:Y:S01]  /*9760*/  LOP3.LUT R10, R3, 0x1800, RZ, 0xc0, !PT ;  /* 0x00001800030a7812 */ /* 0x000fe200078ec0ff */
[----:B------:R-:W-:Y:S01]  /*9770*/  @P1 FMUL R159, R159, 0.25 ;  /* 0x3e8000009f9f1820 */ /* 0x000fe20000400000 */
[----:B------:R-:W-:Y:S01]  /*9780*/  FSEL R54, R2, R236, !P3 ;  /* 0x000000ec02367208 */ /* 0x000fe20005800000 */
[----:B------:R-:W-:Y:S01]  /*9790*/  FMUL R2, R235, 8388608 ;  /* 0x4b000000eb027820 */ /* 0x000fe20000400000 */
[----:B------:R-:W-:Y:S01]  /*97a0*/  LOP3.LUT R5, R0, 0xff800000, RZ, 0xc0, !PT ;  /* 0xff80000000057812 */ /* 0x000fe200078ec0ff */
[----:B------:R-:W-:Y:S01]  /*97b0*/  @P1 FMUL R158, R158, 0.25 ;  /* 0x3e8000009e9e1820 */ /* 0x000fe20000400000 */
[----:B------:R-:W-:Y:S01]  /*97c0*/  IADD3 R0, R55, -0x3f3504f3, RZ ;  /* 0xc0cafb0d37007810 */ /* 0x000fe20007ffe0ff */
[----:B------:R-:W-:Y:S01]  /*97d0*/  @P1 FMUL R167, R167, 0.25 ;  /* 0x3e800000a7a71820 */ /* 0x000fe20000400000 */
[----:B------:R-:W-:Y:S01]  /*97e0*/  FSEL R57, R2, R235, !P4 ;  /* 0x000000eb02397208 */ /* 0x000fe20006000000 */
[----:B------:R-:W-:Y:S01]  /*97f0*/  @P1 FMUL R166, R166, 0.25 ;  /* 0x3e800000a6a61820 */ /* 0x000fe20000400000 */
[----:B------:R-:W-:Y:S01]  /*9800*/  LOP3.LUT R8, R0, 0xff800000, RZ, 0xc0, !PT ;  /* 0xff80000000087812 */ /* 0x000fe200078ec0ff */
[----:B------:R-:W-:Y:S01]  /*9810*/  @P1 FMUL R155, R155, 0.25 ;  /* 0x3e8000009b9b1820 */ /* 0x000fe20000400000 */
[----:B------:R-:W-:Y:S01]  /*9820*/  IADD3 R0, R54, -0x3f3504f3, RZ ;  /* 0xc0cafb0d36007810 */ /* 0x000fe20007ffe0ff */
[----:B------:R-:W-:Y:S01]  /*9830*/  @P1 FMUL R154, R154, 0.25 ;  /* 0x3e8000009a9a1820 */ /* 0x000fe20000400000 */
[----:B------:R-:W-:Y:S01]  /*9840*/  LOP3.LUT R17, R11, 0x1c0, RZ, 0xc0, !PT ;  /* 0x000001c00b117812 */ /* 0x000fe200078ec0ff */
[----:B------:R0:W-:Y:S01]  /*9850*/  I2F R9, R8 ;  /* 0x0000000800097306 */ /* 0x0001e20000201400 */
[----:B------:R-:W-:Y:S01]  /*9860*/  LOP3.LUT R14, R13, 0x4, RZ, 0xc0, !PT ;  /* 0x000000040d0e7812 */ /* 0x000fe200078ec0ff */
[----:B------:R-:W-:Y:S01]  /*9870*/  IMAD R77, R87, 0x1c, RZ ;  /* 0x0000001c574d7824 */ /* 0x000fe200078e02ff */
[----:B------:R-:W-:Y:S01]  /*9880*/  IADD3 R3, R57, -0x3f3504f3, RZ ;  /* 0xc0cafb0d39037810 */ /* 0x000fe20007ffe0ff */
[C---:B------:R-:W-:Y:S01]  /*9890*/  IMAD R81, R87.reuse, 0x1e, RZ ;  /* 0x0000001e57517824 */ /* 0x040fe200078e02ff */
[----:B------:R-:W-:Y:S01]  /*98a0*/  LOP3.LUT R11, R0, 0xff800000, RZ, 0xc0, !PT ;  /* 0xff800000000b7812 */ /* 0x000fe200078ec0ff */
[----:B------:R-:W-:Y:S01]  /*98b0*/  IMAD R89, R87, 0x22, RZ ;  /* 0x0000002257597824 */ /* 0x000fe200078e02ff */
[----:B------:R-:W-:Y:S01]  /*98c0*/  IADD3 R0, R14, R12, R17 ;  /* 0x0000000c0e007210 */ /* 0x000fe20007ffe011 */
[----:B------:R-:W-:Y:S01]  /*98d0*/  IMAD.SHL.U32 R17, R18, 0x4, RZ ;  /* 0x0000000412117824 */ /* 0x000fe200078e00ff */
[----:B------:R-:W-:Y:S01]  /*98e0*/  LOP3.LUT R14, R3, 0xff800000, RZ, 0xc0, !PT ;  /* 0xff800000030e7812 */ /* 0x000fe200078ec0ff */
[C---:B------:R-:W-:Y:S01]  /*98f0*/  IMAD.HI R3, R4.reuse, 0x2, RZ ;  /* 0x0000000204037827 */ /* 0x040fe200078e02ff */
[----:B------:R-:W-:Y:S01]  /*9900*/  SHF.L.U32 R2, R4, 0x1, RZ ;  /* 0x0000000104027819 */ /* 0x000fe200000006ff */
[----:B------:R1:W2:Y:S01]  /*9910*/  I2F R7, R5 ;  /* 0x0000000500077306 */ /* 0x0002a20000201400 */
[----:B------:R-:W-:Y:S01]  /*9920*/  FSEL R4, RZ, -23, P0 ;  /* 0xc1b80000ff047808 */ /* 0x000fe20000000000 */
[----:B0-----:R-:W-:Y:S01]  /*9930*/  IMAD.IADD R8, R55, 0x1, -R8 ;  /* 0x0000000137087824 */ /* 0x001fe200078e0a08 */
[C---:B------:R-:W-:Y:S01]  /*9940*/  FSETP.GEU.AND P0, PT, |R235|.reuse, 1.175494350822287508e-38, PT ;  /* 0x00800000eb00780b */ /* 0x040fe20003f0e200 */
[----:B------:R-:W-:Y:S01]  /*9950*/  @P1 FMUL R235, R235, 0.25 ;  /* 0x3e800000ebeb1820 */ /* 0x000fe20000400000 */
[----:B-----5:R-:W-:Y:S01]  /*9960*/  LOP3.LUT R16, R16, 0x3, RZ, 0xc0, !PT ;  /* 0x0000000310107812 */ /* 0x020fe200078ec0ff */
[----:B------:R-:W-:Y:S01]  /*9970*/  FADD R8, R8, -1 ;  /* 0xbf80000008087421 */ /* 0x000fe20000000000 */
[----:B------:R-:W-:Y:S01]  /*9980*/  LOP3.LUT R88, R88, 0x7f, R92, 0xf8, !PT ;  /* 0x0000007f58587812 */ /* 0x000fe200078ef85c */
[----:B------:R0:W-:Y:S01]  /*9990*/  I2F R13, R11 ;  /* 0x0000000b000d7306 */ /* 0x0001e20000201400 */
[----:B------:R-:W-:Y:S01]  /*99a0*/  FSETP.GT.AND P1, PT, |R238|, 8.50705917302346158658e+37, PT ;  /* 0x7e800000ee00780b */ /* 0x000fe20003f24200 */
[----:B------:R-:W-:Y:S01]  /*99b0*/  IMAD R12, R16, 0x20, R10 ;  /* 0x00000020100c7824 */ /* 0x000fe200078e020a */
[----:B------:R-:W-:Y:S01]  /*99c0*/  SHF.L.U32 R16, R92, 0xa, RZ ;  /* 0x0000000a5c107819 */ /* 0x000fe200000006ff */
[----:B------:R-:W-:Y:S01]  /*99d0*/  IMAD R6, R88, c[0x0][0x1c4], RZ ;  /* 0x0000710058067a24 */ /* 0x000fe200078e02ff */
[----:B------:R-:W-:Y:S01]  /*99e0*/  LOP3.LUT R19, R19, 0x7f, RZ, 0xc0, !PT ;  /* 0x0000007f13137812 */ /* 0x000fe200078ec0ff */
[----:B------:R-:W-:Y:S01]  /*99f0*/  IMAD R91, R87, 0x24, RZ ;  /* 0x00000024575b7824 */ /* 0x000fe200078e02ff */
[----:B------:R-:W-:Y:S01]  /*9a00*/  LOP3.LUT R52, R12, R17, RZ, 0x3c, !PT ;  /* 0x000000110c347212 */ /* 0x000fe200078e3cff */
[----:B------:R-:W-:Y:S01]  /*9a10*/  @!P0 FMUL R235, R235, 16777216 ;  /* 0x4b800000ebeb8820 */ /* 0x000fe20000400000 */
[----:B------:R-:W-:Y:S01]  /*9a20*/  FSEL R12, RZ, -23, P4 ;  /* 0xc1b80000ff0c7808 */ /* 0x000fe20002000000 */
[----:B------:R-:W-:Y:S01]  /*9a30*/  @!P0 FMUL R71, R71, 16777216 ;  /* 0x4b80000047478820 */ /* 0x000fe20000400000 */
[----:B------:R-:W-:Y:S01]  /*9a40*/  FSETP.GEU.AND P4, PT, |R237|, 1.175494350822287508e-38, PT ;  /* 0x00800000ed00780b */ /* 0x000fe20003f8e200 */
[----:B------:R-:W-:Y:S01]  /*9a50*/  @!P0 FMUL R70, R70, 16777216 ;  /* 0x4b80000046468820 */ /* 0x000fe20000400000 */
[----:B------:R-:W-:Y:S01]  /*9a60*/  LOP3.LUT R16, R16, 0x1800, RZ, 0xc0, !PT ;  /* 0x0000180010107812 */ /* 0x000fe200078ec0ff */
[----:B------:R-:W-:Y:S01]  /*9a70*/  @!P0 FMUL R159, R159, 16777216 ;  /* 0x4b8000009f9f8820 */ /* 0x000fe20000400000 */
[----:B-1----:R-:W-:Y:S01]  /*9a80*/  IADD3 R5, R53, -R5, RZ ;  /* 0x8000000535057210 */ /* 0x002fe20007ffe0ff */
[----:B------:R-:W-:Y:S01]  /*9a90*/  @!P0 FMUL R158, R158, 16777216 ;  /* 0x4b8000009e9e8820 */ /* 0x000fe20000400000 */
[----:B0-----:R-:W-:Y:S01]  /*9aa0*/  IADD3 R11, R54, -R11, RZ ;  /* 0x8000000b360b7210 */ /* 0x001fe20007ffe0ff */
[----:B------:R-:W-:-:S02]  /*9ab0*/  @!P0 FMUL R167, R167, 16777216 ;  /* 0x4b800000a7a78820 */ /* 0x000fc40000400000 */
[----:B------:R-:W-:Y:S02]  /*9ac0*/  @!P0 FMUL R166, R166, 16777216 ;  /* 0x4b800000a6a68820 */ /* 0x000fe40000400000 */
[----:B------:R-:W-:Y:S02]  /*9ad0*/  @!P0 FMUL R155, R155, 16777216 ;  /* 0x4b8000009b9b8820 */ /* 0x000fe40000400000 */
[----:B------:R-:W-:Y:S01]  /*9ae0*/  @!P0 FMUL R154, R154, 16777216 ;  /* 0x4b8000009a9a8820 */ /* 0x000fe20000400000 */
[----:B------:R-:W-:Y:S01]  /*9af0*/  FSETP.GT.AND P0, PT, |R237|, 8.50705917302346158658e+37, PT ;  /* 0x7e800000ed00780b */ /* 0x000fe20003f04200 */
[C---:B------:R-:W-:Y:S02]  /*9b00*/  IMAD.SHL.U32 R15, R6.reuse, 0x2, RZ ;  /* 0x00000002060f7824 */ /* 0x040fe400078e00ff */
[----:B------:R-:W-:Y:S01]  /*9b10*/  IMAD.HI R10, R6, 0x2, RZ ;  /* 0x00000002060a7827 */ /* 0x000fe200078e02ff */
[----:B------:R-:W-:Y:S02]  /*9b20*/  FSEL R6, RZ, -23, P2 ;  /* 0xc1b80000ff067808 */ /* 0x000fe40001000000 */
[----:B------:R-:W-:Y:S01]  /*9b30*/  FSETP.GT.AND P2, PT, |R236|, 8.50705917302346158658e+37, PT ;  /* 0x7e800000ec00780b */ /* 0x000fe20003f44200 */
[----:B--2---:R-:W-:Y:S01]  /*9b40*/  FFMA.FTZ R4, R7, 1.1920928955078125e-07, R4 ;  /* 0x3400000007047823 */ /* 0x004fe20000010004 */
[----:B------:R-:W-:Y:S01]  /*9b50*/  IADD3 R2, P5, P6, R15, c[0x0][0x178], R2 ;  /* 0x00005e000f027a10 */ /* 0x000fe20007ebe002 */
[----:B------:R-:W-:Y:S01]  /*9b60*/  FFMA.FTZ R9, R9, 1.1920928955078125e-07, R6 ;  /* 0x3400000009097823 */ /* 0x000fe20000010006 */
[----:B------:R-:W0:Y:S01]  /*9b70*/  I2F R15, R14 ;  /* 0x0000000e000f7306 */ /* 0x000e220000201400 */
[----:B------:R-:W-:Y:S01]  /*9b80*/  @P1 FMUL R133, R133, 0.25 ;  /* 0x3e80000085851820 */ /* 0x000fe20000400000 */
[----:B------:R-:W-:Y:S01]  /*9b90*/  IADD3.X R3, R10, c[0x0][0x17c], R3, P5, P6 ;  /* 0x00005f000a037a10 */ /* 0x000fe20002fec403 */
[----:B------:R-:W-:Y:S01]  /*9ba0*/  @P0 FMUL R237, R237, 0.25 ;  /* 0x3e800000eded0820 */ /* 0x000fe20000400000 */
[----:B------:R-:W-:Y:S01]  /*9bb0*/  FSEL R10, RZ, -23, P3 ;  /* 0xc1b80000ff0a7808 */ /* 0x000fe20001800000 */
[----:B------:R-:W-:Y:S01]  /*9bc0*/  @P0 FMUL R135, R135, 0.25 ;  /* 0x3e80000087870820 */ /* 0x000fe20000400000 */
[C---:B------:R-:W-:Y:S01]  /*9bd0*/  FSETP.GEU.AND P3, PT, |R236|.reuse, 1.175494350822287508e-38, PT ;  /* 0x00800000ec00780b */ /* 0x040fe20003f6e200 */
[----:B------:R-:W-:Y:S01]  /*9be0*/  @!P4 FMUL R237, R237, 16777216 ;  /* 0x4b800000ededc820 */ /* 0x000fe20000400000 */
[----:B------:R-:W1:Y:S01]  /*9bf0*/  MUFU.RCP R6, R235 ;  /* 0x000000eb00067308 */ /* 0x000e620000001000 */
[----:B------:R-:W-:Y:S01]  /*9c00*/  @P2 FMUL R236, R236, 0.25 ;  /* 0x3e800000ecec2820 */ /* 0x000fe20000400000 */
[----:B------:R-:W-:Y:S01]  /*9c10*/  ISETP.GE.U32.AND P5, PT, R54, 0x7f800000, PT ;  /* 0x7f8000003600780c */ /* 0x000fe20003fa6070 */
[----:B------:R-:W-:-:S02]  /*9c20*/  @P2 FMUL R69, R69, 0.25 ;  /* 0x3e80000045452820 */ /* 0x000fc40000400000 */
[----:B------:R-:W-:Y:S02]  /*9c30*/  @P2 FMUL R68, R68, 0.25 ;  /* 0x3e80000044442820 */ /* 0x000fe40000400000 */
[----:B------:R-:W-:Y:S01]  /*9c40*/  @P2 FMUL R157, R157, 0.25 ;  /* 0x3e8000009d9d2820 */ /* 0x000fe20000400000 */
[----:B------:R-:W2:Y:S01]  /*9c50*/  MUFU.RCP R29, R237 ;  /* 0x000000ed001d7308 */ /* 0x000ea20000001000 */
[----:B------:R-:W-:Y:S02]  /*9c60*/  @P2 FMUL R156, R156, 0.25 ;  /* 0x3e8000009c9c2820 */ /* 0x000fe40000400000 */
[----:B------:R-:W-:Y:S02]  /*9c70*/  @P2 FMUL R165, R165, 0.25 ;  /* 0x3e800000a5a52820 */ /* 0x000fe40000400000 */
[----:B------:R-:W-:Y:S02]  /*9c80*/  @P2 FMUL R164, R164, 0.25 ;  /* 0x3e800000a4a42820 */ /* 0x000fe40000400000 */
[----:B------:R-:W-:-:S02]  /*9c90*/  @P2 FMUL R153, R153, 0.25 ;  /* 0x3e80000099992820 */ /* 0x000fc40000400000 */
[----:B------:R-:W-:Y:S01]  /*9ca0*/  @P2 FMUL R152, R152, 0.25 ;  /* 0x3e80000098982820 */ /* 0x000fe20000400000 */
[----:B------:R-:W-:Y:S01]  /*9cb0*/  FSETP.GEU.AND P2, PT, |R238|, 1.175494350822287508e-38, PT ;  /* 0x00800000ee00780b */ /* 0x000fe20003f4e200 */
[----:B------:R-:W-:Y:S02]  /*9cc0*/  @P0 FMUL R134, R134, 0.25 ;  /* 0x3e80000086860820 */ /* 0x000fe40000400000 */
[----:B------:R-:W-:Y:S02]  /*9cd0*/  @P0 FMUL R131, R131, 0.25 ;  /* 0x3e80000083830820 */ /* 0x000fe40000400000 */
[----:B------:R-:W-:Y:S02]  /*9ce0*/  @P0 FMUL R130, R130, 0.25 ;  /* 0x3e80000082820820 */ /* 0x000fe40000400000 */
[----:B------:R-:W-:Y:S02]  /*9cf0*/  @P0 FMUL R163, R163, 0.25 ;  /* 0x3e800000a3a30820 */ /* 0x000fe40000400000 */
[----:B------:R-:W-:-:S02]  /*9d00*/  @P0 FMUL R162, R162, 0.25 ;  /* 0x3e800000a2a20820 */ /* 0x000fc40000400000 */
[----:B------:R-:W-:Y:S02]  /*9d10*/  @P0 FMUL R147, R147, 0.25 ;  /* 0x3e80000093930820 */ /* 0x000fe40000400000 */
[----:B------:R-:W-:Y:S01]  /*9d20*/  @P0 FMUL R146, R146, 0.25 ;  /* 0x3e80000092920820 */ /* 0x000fe20000400000 */
[----:B------:R-:W-:Y:S01]  /*9d30*/  ISETP.GE.U32.AND P0, PT, R53, 0x7f800000, PT ;  /* 0x7f8000003500780c */ /* 0x000fe20003f06070 */
[----:B------:R-:W-:Y:S02]  /*9d40*/  @P1 FMUL R238, R238, 0.25 ;  /* 0x3e800000eeee1820 */ /* 0x000fe40000400000 */
[----:B------:R-:W-:Y:S02]  /*9d50*/  @!P3 FMUL R236, R236, 16777216 ;  /* 0x4b800000ececb820 */ /* 0x000fe40000400000 */
[----:B0-----:R-:W-:Y:S02]  /*9d60*/  FFMA.FTZ R15, R15, 1.1920928955078125e-07, R12 ;  /* 0x340000000f0f7823 */ /* 0x001fe4000001000c */
[----:B------:R-:W-:-:S02]  /*9d70*/  @!P4 FMUL R135, R135, 16777216 ;  /* 0x4b8000008787c820 */ /* 0x000fc40000400000 */
[----:B------:R-:W-:Y:S02]  /*9d80*/  @!P4 FMUL R134, R134, 16777216 ;  /* 0x4b8000008686c820 */ /* 0x000fe40000400000 */
[----:B------:R-:W-:Y:S02]  /*9d90*/  @!P4 FMUL R131, R131, 16777216 ;  /* 0x4b8000008383c820 */ /* 0x000fe40000400000 */
[----:B------:R-:W-:Y:S02]  /*9da0*/  @!P4 FMUL R130, R130, 16777216 ;  /* 0x4b8000008282c820 */ /* 0x000fe40000400000 */
[----:B------:R-:W-:Y:S02]  /*9db0*/  @!P4 FMUL R163, R163, 16777216 ;  /* 0x4b800000a3a3c820 */ /* 0x000fe40000400000 */
[----:B------:R-:W-:Y:S02]  /*9dc0*/  @!P4 FMUL R162, R162, 16777216 ;  /* 0x4b800000a2a2c820 */ /* 0x000fe40000400000 */
[----:B------:R-:W-:-:S02]  /*9dd0*/  @!P4 FMUL R147, R147, 16777216 ;  /* 0x4b8000009393c820 */ /* 0x000fc40000400000 */
[----:B------:R-:W-:Y:S01]  /*9de0*/  @!P4 FMUL R146, R146, 16777216 ;  /* 0x4b8000009292c820 */ /* 0x000fe20000400000 */
[----:B------:R-:W-:Y:S01]  /*9df0*/  ISETP.GE.U32.AND P4, PT, R57, 0x7f800000, PT ;  /* 0x7f8000003900780c */ /* 0x000fe20003f86070 */
[C---:B-1----:R-:W-:Y:S02]  /*9e00*/  FMUL R7, R6.reuse, R71 ;  /* 0x0000004706077220 */ /* 0x042fe40000400000 */
[C---:B------:R-:W-:Y:S02]  /*9e10*/  FMUL R12, R6.reuse, R70 ;  /* 0x00000046060c7220 */ /* 0x040fe40000400000 */
[C---:B------:R-:W-:Y:S02]  /*9e20*/  FMUL R17, R6.reuse, R159 ;  /* 0x0000009f06117220 */ /* 0x040fe40000400000 */
[C---:B------:R-:W-:Y:S02]  /*9e30*/  FMUL R20, R6.reuse, R158 ;  /* 0x0000009e06147220 */ /* 0x040fe40000400000 */
[----:B------:R-:W-:-:S02]  /*9e40*/  FMUL R21, R6, R167 ;  /* 0x000000a706157220 */ /* 0x000fc40000400000 */
[C---:B------:R-:W-:Y:S02]  /*9e50*/  FMUL R24, R6.reuse, R166 ;  /* 0x000000a606187220 */ /* 0x040fe40000400000 */
[C---:B------:R-:W-:Y:S02]  /*9e60*/  FMUL R25, R6.reuse, R155 ;  /* 0x0000009b06197220 */ /* 0x040fe40000400000 */
[----:B------:R-:W-:Y:S02]  /*9e70*/  FMUL R28, R6, R154 ;  /* 0x0000009a061c7220 */ /* 0x000fe40000400000 */
[----:B------:R-:W-:Y:S01]  /*9e80*/  @!P2 FMUL R238, R238, 16777216 ;  /* 0x4b800000eeeea820 */ /* 0x000fe20000400000 */
[----:B------:R-:W0:Y:S01]  /*9e90*/  MUFU.RCP R6, R236 ;  /* 0x000000ec00067308 */ /* 0x000e220000001000 */
[----:B--2---:R-:W-:Y:S01]  /*9ea0*/  FMUL R30, R29, R135 ;  /* 0x000000871d1e7220 */ /* 0x004fe20000400000 */
[----:B------:R-:W-:Y:S01]  /*9eb0*/  F2FP.BF16.PACK_AB R28, R25, R28 ;  /* 0x0000001c191c723e */ /* 0x000fe200000010ff */
[----:B------:R-:W-:-:S02]  /*9ec0*/  FMUL R31, R29, R134 ;  /* 0x000000861d1f7220 */ /* 0x000fc40000400000 */
[C---:B------:R-:W-:Y:S02]  /*9ed0*/  FMUL R34, R29.reuse, R131 ;  /* 0x000000831d227220 */ /* 0x040fe40000400000 */
[C---:B------:R-:W-:Y:S01]  /*9ee0*/  FMUL R35, R29.reuse, R130 ;  /* 0x000000821d237220 */ /* 0x040fe20000400000 */
[----:B------:R-:W-:Y:S01]  /*9ef0*/  F2FP.BF16.PACK_AB R51, R30, R31 ;  /* 0x0000001f1e33723e */ /* 0x000fe200000010ff */
[----:B------:R-:W-:Y:S01]  /*9f00*/  FMUL R37, R29, R163 ;  /* 0x000000a31d257220 */ /* 0x000fe20000400000 */
[----:B------:R-:W-:Y:S01]  /*9f10*/  F2FP.BF16.PACK_AB R31, R7, R12 ;  /* 0x0000000c071f723e */ /* 0x000fe200000010ff */
[C---:B------:R-:W-:Y:S01]  /*9f20*/  FMUL R38, R29.reuse, R162 ;  /* 0x000000a21d267220 */ /* 0x040fe20000400000 */
[----:B------:R-:W-:Y:S01]  /*9f30*/  F2FP.BF16.PACK_AB R50, R34, R35 ;  /* 0x000000232232723e */ /* 0x000fe200000010ff */
[----:B------:R-:W-:Y:S01]  /*9f40*/  FMUL R42, R29, R147 ;  /* 0x000000931d2a7220 */ /* 0x000fe20000400000 */
[----:B------:R-:W-:Y:S01]  /*9f50*/  F2FP.BF16.PACK_AB R30, R17, R20 ;  /* 0x00000014111e723e */ /* 0x000fe200000010ff */
[----:B------:R-:W-:Y:S01]  /*9f60*/  FMUL R43, R29, R146 ;  /* 0x000000921d2b7220 */ /* 0x000fe20000400000 */
[----:B------:R-:W-:Y:S01]  /*9f70*/  F2FP.BF16.PACK_AB R49, R37, R38 ;  /* 0x000000262531723e */ /* 0x000fe200000010ff */
[----:B------:R-:W1:Y:S01]  /*9f80*/  MUFU.RCP R29, R238 ;  /* 0x000000ee001d7308 */ /* 0x000e620000001000 */
[----:B------:R-:W-:Y:S01]  /*9f90*/  @P1 FMUL R132, R132, 0.25 ;  /* 0x3e80000084841820 */ /* 0x000fe20000400000 */
[----:B------:R-:W-:Y:S01]  /*9fa0*/  SHF.L.U32 R17, R87, 0x3, RZ ;  /* 0x0000000357117819 */ /* 0x000fe200000006ff */
[----:B------:R-:W-:Y:S01]  /*9fb0*/  @!P3 FMUL R69, R69, 16777216 ;  /* 0x4b8000004545b820 */ /* 0x000fe20000400000 */
[----:B------:R-:W-:Y:S01]  /*9fc0*/  F2FP.BF16.PACK_AB R48, R42, R43 ;  /* 0x0000002b2a30723e */ /* 0x000fe200000010ff */
[----:B------:R-:W-:-:S02]  /*9fd0*/  @!P3 FMUL R68, R68, 16777216 ;  /* 0x4b8000004444b820 */ /* 0x000fc40000400000 */
[----:B------:R-:W-:Y:S02]  /*9fe0*/  FFMA.FTZ R10, R13, 1.1920928955078125e-07, R10 ;  /* 0x340000000d0a7823 */ /* 0x000fe4000001000a */
[----:B------:R-:W-:Y:S01]  /*9ff0*/  @!P3 FMUL R157, R157, 16777216 ;  /* 0x4b8000009d9db820 */ /* 0x000fe20000400000 */
[----:B------:R-:W-:Y:S01]  /*a000*/  STS.128 [R52+0x80], R48 ;  /* 0x0000803034007388 */ /* 0x000fe20000000c00 */
[----:B------:R-:W-:Y:S02]  /*a010*/  @!P3 FMUL R156, R156, 16777216 ;  /* 0x4b8000009c9cb820 */ /* 0x000fe40000400000 */
[----:B------:R-:W-:Y:S02]  /*a020*/  @!P3 FMUL R165, R165, 16777216 ;  /* 0x4b800000a5a5b820 */ /* 0x000fe40000400000 */
[----:B------:R-:W-:Y:S02]  /*a030*/  @!P3 FMUL R164, R164, 16777216 ;  /* 0x4b800000a4a4b820 */ /* 0x000fe40000400000 */
[----:B------:R-:W-:-:S02]  /*a040*/  @!P3 FMUL R153, R153, 16777216 ;  /* 0x4b8000009999b820 */ /* 0x000fc40000400000 */
[----:B------:R-:W-:Y:S02]  /*a050*/  @!P2 FMUL R133, R133, 16777216 ;  /* 0x4b8000008585a820 */ /* 0x000fe40000400000 */
[----:B------:R-:W-:Y:S02]  /*a060*/  @!P2 FMUL R132, R132, 16777216 ;  /* 0x4b8000008484a820 */ /* 0x000fe40000400000 */
[----:B------:R-:W-:Y:S01]  /*a070*/  @!P3 FMUL R152, R152, 16777216 ;  /* 0x4b8000009898b820 */ /* 0x000fe20000400000 */
[----:B------:R-:W-:Y:S01]  /*a080*/  FSETP.NEU.AND P3, PT, R53, RZ, PT ;  /* 0x000000ff3500720b */ /* 0x000fe20003f6d000 */
[C---:B0-----:R-:W-:Y:S02]  /*a090*/  FMUL R13, R6.reuse, R69 ;  /* 0x00000045060d7220 */ /* 0x041fe40000400000 */
[----:B------:R-:W-:Y:S02]  /*a0a0*/  FMUL R18, R6, R68 ;  /* 0x0000004406127220 */ /* 0x000fe40000400000 */
[----:B------:R-:W-:-:S02]  /*a0b0*/  IMAD R16, R19, 0x10, R16 ;  /* 0x0000001013107824 */ /* 0x000fc400078e0210 */
[C---:B------:R-:W-:Y:S01]  /*a0c0*/  FMUL R19, R6.reuse, R157 ;  /* 0x0000009d06137220 */ /* 0x040fe20000400000 */
[----:B------:R-:W-:Y:S01]  /*a0d0*/  F2FP.BF16.PACK_AB R35, R13, R18 ;  /* 0x000000120d23723e */ /* 0x000fe200000010ff */
[C---:B------:R-:W-:Y:S02]  /*a0e0*/  FMUL R22, R6.reuse, R156 ;  /* 0x0000009c06167220 */ /* 0x040fe40000400000 */
[C---:B------:R-:W-:Y:S02]  /*a0f0*/  FMUL R23, R6.reuse, R165 ;  /* 0x000000a506177220 */ /* 0x040fe40000400000 */
[C---:B------:R-:W-:Y:S01]  /*a100*/  FMUL R26, R6.reuse, R164 ;  /* 0x000000a4061a7220 */ /* 0x040fe20000400000 */
[----:B------:R-:W-:Y:S01]  /*a110*/  F2FP.BF16.PACK_AB R34, R19, R22 ;  /* 0x000000161322723e */ /* 0x000fe200000010ff */
[----:B------:R-:W-:Y:S02]  /*a120*/  FMUL R27, R6, R153 ;  /* 0x00000099061b7220 */ /* 0x000fe40000400000 */
[----:B-1----:R-:W-:-:S02]  /*a130*/  FMUL R32, R29, R133 ;  /* 0x000000851d207220 */ /* 0x002fc40000400000 */
[----:B------:R-:W-:Y:S02]  /*a140*/  FMUL R33, R29, R132 ;  /* 0x000000841d217220 */ /* 0x000fe40000400000 */
[----:B------:R-:W-:Y:S02]  /*a150*/  FMUL R6, R6, R152 ;  /* 0x0000009806067220 */ /* 0x000fe40000400000 */
[----:B------:R-:W-:Y:S01]  /*a160*/  IMAD.MOV.U32 R13, RZ, RZ, 0x3dc6b27f ;  /* 0x3dc6b27fff0d7424 */ /* 0x000fe200078e00ff */
[----:B------:R-:W-:Y:S01]  /*a170*/  F2FP.BF16.PACK_AB R47, R32, R33 ;  /* 0x00000021202f723e */ /* 0x000fe200000010ff */
[----:B------:R-:W-:Y:S01]  /*a180*/  FADD R5, R5, -1 ;  /* 0xbf80000005057421 */ /* 0x000fe20000000000 */
[----:B------:R-:W-:Y:S01]  /*a190*/  F2FP.BF16.PACK_AB R32, R27, R6 ;  /* 0x000000061b20723e */ /* 0x000fe200000010ff */
[----:B------:R-:W-:Y:S01]  /*a1a0*/  FADD R11, R11, -1 ;  /* 0xbf8000000b0b7421 */ /* 0x000fe20000000000 */
[----:B------:R-:W-:Y:S01]  /*a1b0*/  F2FP.BF16.PACK_AB R33, R23, R26 ;  /* 0x0000001a1721723e */ /* 0x000fe200000010ff */
[----:B------:R-:W-:-:S02]  /*a1c0*/  FFMA.FTZ R6, R5, R13, -0.16845393180847167969 ;  /* 0xbe2c7f3005067423 */ /* 0x000fc4000001000d */
[----:B------:R-:W-:Y:S02]  /*a1d0*/  IMAD.IADD R14, R57, 0x1, -R14 ;  /* 0x00000001390e7824 */ /* 0x000fe400078e0a0e */
[----:B------:R-:W-:Y:S01]  /*a1e0*/  FFMA.FTZ R6, R5, R6, 0.1716887056827545166 ;  /* 0x3e2fcf2a05067423 */ /* 0x000fe20000010006 */
[----:B------:R-:W-:Y:S01]  /*a1f0*/  STS.128 [R52+0x400], R32 ;  /* 0x0004002034007388 */ /* 0x000fe20000000c00 */
[-C--:B------:R-:W-:Y:S02]  /*a200*/  FFMA.FTZ R12, R11, R13.reuse, -0.16845393180847167969 ;  /* 0xbe2c7f300b0c7423 */ /* 0x080fe4000001000d */
[----:B------:R-:W-:Y:S02]  /*a210*/  FADD R14, R14, -1 ;  /* 0xbf8000000e0e7421 */ /* 0x000fe40000000000 */
[----:B------:R-:W-:Y:S02]  /*a220*/  FFMA.FTZ R6, R5, R6, -0.17900948226451873779 ;  /* 0xbe374e4305067423 */ /* 0x000fe40000010006 */
[----:B------:R-:W-:-:S02]  /*a230*/  FFMA.FTZ R7, R8, R13, -0.16845393180847167969 ;  /* 0xbe2c7f3008077423 */ /* 0x000fc4000001000d */
[----:B------:R-:W-:Y:S02]  /*a240*/  FFMA.FTZ R12, R11, R12, 0.1716887056827545166 ;  /* 0x3e2fcf2a0b0c7423 */ /* 0x000fe4000001000c */
[C---:B------:R-:W-:Y:S02]  /*a250*/  FFMA.FTZ R13, R14.reuse, R13, -0.16845393180847167969 ;  /* 0xbe2c7f300e0d7423 */ /* 0x040fe4000001000d */
[----:B------:R-:W-:Y:S02]  /*a260*/  FFMA.FTZ R6, R5, R6, 0.20512372255325317383 ;  /* 0x3e520bf405067423 */ /* 0x000fe40000010006 */
[----:B------:R-:W-:Y:S02]  /*a270*/  FFMA.FTZ R12, R11, R12, -0.17900948226451873779 ;  /* 0xbe374e430b0c7423 */ /* 0x000fe4000001000c */
[----:B------:R-:W-:Y:S02]  /*a280*/  FFMA.FTZ R13, R14, R13, 0.1716887056827545166 ;  /* 0x3e2fcf2a0e0d7423 */ /* 0x000fe4000001000d */
[----:B------:R-:W-:-:S02]  /*a290*/  FFMA.FTZ R6, R5, R6, -0.24046532809734344482 ;  /* 0xbe763c8b05067423 */ /* 0x000fc40000010006 */
[----:B------:R-:W-:Y:S02]  /*a2a0*/  FFMA.FTZ R12, R11, R12, 0.20512372255325317383 ;  /* 0x3e520bf40b0c7423 */ /* 0x000fe4000001000c */
[----:B------:R-:W-:Y:S02]  /*a2b0*/  FFMA.FTZ R13, R14, R13, -0.17900948226451873779 ;  /* 0xbe374e430e0d7423 */ /* 0x000fe4000001000d */
[----:B------:R-:W-:Y:S02]  /*a2c0*/  FFMA.FTZ R7, R8, R7, 0.1716887056827545166 ;  /* 0x3e2fcf2a08077423 */ /* 0x000fe40000010007 */
[----:B------:R-:W-:Y:S02]  /*a2d0*/  FFMA.FTZ R6, R5, R6, 0.28857114911079406738 ;  /* 0x3e93bf9905067423 */ /* 0x000fe40000010006 */
[----:B------:R-:W-:Y:S02]  /*a2e0*/  FFMA.FTZ R12, R11, R12, -0.24046532809734344482 ;  /* 0xbe763c8b0b0c7423 */ /* 0x000fe4000001000c */
[----:B------:R-:W-:-:S02]  /*a2f0*/  FFMA.FTZ R13, R14, R13, 0.20512372255325317383 ;  /* 0x3e520bf40e0d7423 */ /* 0x000fc4000001000d */
[----:B------:R-:W-:Y:S02]  /*a300*/  FFMA.FTZ R7, R8, R7, -0.17900948226451873779 ;  /* 0xbe374e4308077423 */ /* 0x000fe40000010007 */
[----:B------:R-:W-:Y:S02]  /*a310*/  @P1 FMUL R129, R129, 0.25 ;  /* 0x3e80000081811820 */ /* 0x000fe40000400000 */
[----:B------:R-:W-:Y:S02]  /*a320*/  @P1 FMUL R161, R161, 0.25 ;  /* 0x3e800000a1a11820 */ /* 0x000fe40000400000 */
[----:B------:R-:W-:Y:S02]  /*a330*/  @P1 FMUL R160, R160, 0.25 ;  /* 0x3e800000a0a01820 */ /* 0x000fe40000400000 */
[----:B------:R-:W-:Y:S02]  /*a340*/  @P1 FMUL R145, R145, 0.25 ;  /* 0x3e80000091911820 */ /* 0x000fe40000400000 */
[----:B------:R-:W-:-:S02]  /*a350*/  @P1 FMUL R144, R144, 0.25 ;  /* 0x3e80000090901820 */ /* 0x000fc40000400000 */
[----:B------:R-:W-:Y:S01]  /*a360*/  @P1 FMUL R128, R128, 0.25 ;  /* 0x3e80000080801820 */ /* 0x000fe20000400000 */
[----:B------:R-:W-:Y:S01]  /*a370*/  ISETP.GE.U32.AND P1, PT, R55, 0x7f800000, PT ;  /* 0x7f8000003700780c */ /* 0x000fe20003f26070 */
[----:B------:R-:W-:Y:S02]  /*a380*/  FFMA.FTZ R6, R5, R6, -0.36067417263984680176 ;  /* 0xbeb8aa4905067423 */ /* 0x000fe40000010006 */
[----:B------:R-:W-:Y:S02]  /*a390*/  FFMA.FTZ R12, R11, R12, 0.28857114911079406738 ;  /* 0x3e93bf990b0c7423 */ /* 0x000fe4000001000c */
[----:B------:R-:W-:Y:S02]  /*a3a0*/  FFMA.FTZ R13, R14, R13, -0.24046532809734344482 ;  /* 0xbe763c8b0e0d7423 */ /* 0x000fe4000001000d */
[----:B------:R-:W-:Y:S02]  /*a3b0*/  FFMA.FTZ R7, R8, R7, 0.20512372255325317383 ;  /* 0x3e520bf408077423 */ /* 0x000fe40000010007 */
[----:B------:R-:W-:-:S02]  /*a3c0*/  @!P2 FMUL R129, R129, 16777216 ;  /* 0x4b8000008181a820 */ /* 0x000fc40000400000 */
[----:B------:R-:W-:Y:S02]  /*a3d0*/  @!P2 FMUL R161, R161, 16777216 ;  /* 0x4b800000a1a1a820 */ /* 0x000fe40000400000 */
[----:B------:R-:W-:Y:S02]  /*a3e0*/  @!P2 FMUL R160, R160, 16777216 ;  /* 0x4b800000a0a0a820 */ /* 0x000fe40000400000 */
[----:B------:R-:W-:Y:S02]  /*a3f0*/  @!P2 FMUL R145, R145, 16777216 ;  /* 0x4b8000009191a820 */ /* 0x000fe40000400000 */
[----:B------:R-:W-:Y:S02]  /*a400*/  @!P2 FMUL R144, R144, 16777216 ;  /* 0x4b8000009090a820 */ /* 0x000fe40000400000 */
[----:B------:R-:W-:Y:S01]  /*a410*/  @!P2 FMUL R128, R128, 16777216 ;  /* 0x4b8000008080a820 */ /* 0x000fe20000400000 */
[----:B------:R-:W-:Y:S01]  /*a420*/  FSETP.NEU.AND P2, PT, R55, RZ, PT ;  /* 0x000000ff3700720b */ /* 0x000fe20003f4d000 */
[----:B------:R-:W-:-:S02]  /*a430*/  FFMA.FTZ R6, R5, R6, 0.48089820146560668945 ;  /* 0x3ef6384a05067423 */ /* 0x000fc40000010006 */
[----:B------:R-:W-:Y:S02]  /*a440*/  FFMA.FTZ R12, R11, R12, -0.36067417263984680176 ;  /* 0xbeb8aa490b0c7423 */ /* 0x000fe4000001000c */
[----:B------:R-:W-:Y:S02]  /*a450*/  FFMA.FTZ R13, R14, R13, 0.28857114911079406738 ;  /* 0x3e93bf990e0d7423 */ /* 0x000fe4000001000d */
[----:B------:R-:W-:Y:S02]  /*a460*/  FFMA.FTZ R7, R8, R7, -0.24046532809734344482 ;  /* 0xbe763c8b08077423 */ /* 0x000fe40000010007 */
[C---:B------:R-:W-:Y:S02]  /*a470*/  FMUL R44, R29.reuse, R145 ;  /* 0x000000911d2c7220 */ /* 0x040fe40000400000 */
[C---:B------:R-:W-:Y:S02]  /*a480*/  FMUL R45, R29.reuse, R144 ;  /* 0x000000901d2d7220 */ /* 0x040fe40000400000 */
[----:B------:R-:W-:-:S02]  /*a490*/  FMUL R39, R29, R161 ;  /* 0x000000a11d277220 */ /* 0x000fc40000400000 */
[C---:B------:R-:W-:Y:S01]  /*a4a0*/  FMUL R40, R29.reuse, R160 ;  /* 0x000000a01d287220 */ /* 0x040fe20000400000 */
[----:B------:R-:W-:Y:S01]  /*a4b0*/  F2FP.BF16.PACK_AB R44, R44, R45 ;  /* 0x0000002d2c2c723e */ /* 0x000fe200000010ff */
[C---:B------:R-:W-:Y:S02]  /*a4c0*/  FMUL R36, R29.reuse, R129 ;  /* 0x000000811d247220 */ /* 0x040fe40000400000 */
[----:B------:R-:W-:Y:S01]  /*a4d0*/  FMUL R29, R29, R128 ;  /* 0x000000801d1d7220 */ /* 0x000fe20000400000 */
[----:B------:R-:W-:Y:S01]  /*a4e0*/  F2FP.BF16.PACK_AB R45, R39, R40 ;  /* 0x00000028272d723e */ /* 0x000fe200000010ff */
[----:B------:R-:W-:Y:S02]  /*a4f0*/  FFMA.FTZ R6, R5, R6, -0.72134751081466674805 ;  /* 0xbf38aa3b05067423 */ /* 0x000fe40000010006 */
[----:B------:R-:W-:Y:S01]  /*a500*/  FFMA.FTZ R12, R11, R12, 0.48089820146560668945 ;  /* 0x3ef6384a0b0c7423 */ /* 0x000fe2000001000c */
[----:B------:R-:W-:Y:S01]  /*a510*/  F2FP.BF16.PACK_AB R46, R36, R29 ;  /* 0x0000001d242e723e */ /* 0x000fe200000010ff */
[----:B------:R-:W-:Y:S01]  /*a520*/  FFMA.FTZ R13, R14, R13, -0.36067417263984680176 ;  /* 0xbeb8aa490e0d7423 */ /* 0x000fe2000001000d */
[----:B------:R-:W-:Y:S01]  /*a530*/  F2FP.BF16.PACK_AB R29, R21, R24 ;  /* 0x00000018151d723e */ /* 0x000fe200000010ff */
[----:B------:R-:W-:-:S02]  /*a540*/  FFMA.FTZ R7, R8, R7, 0.28857114911079406738 ;  /* 0x3e93bf9908077423 */ /* 0x000fc40000010007 */
[----:B------:R-:W-:Y:S01]  /*a550*/  FMUL R6, R5, R6 ;  /* 0x0000000605067220 */ /* 0x000fe20000400000 */
[----:B------:R-:W-:Y:S01]  /*a560*/  STS.128 [R52], R44 ;  /* 0x0000002c34007388 */ /* 0x000fe20000000c00 */
[----:B------:R-:W-:Y:S02]  /*a570*/  FFMA.FTZ R12, R11, R12, -0.72134751081466674805 ;  /* 0xbf38aa3b0b0c7423 */ /* 0x000fe4000001000c */
[----:B------:R-:W-:Y:S01]  /*a580*/  FFMA.FTZ R13, R14, R13, 0.48089820146560668945 ;  /* 0x3ef6384a0e0d7423 */ /* 0x000fe2000001000d */
[----:B------:R0:W-:Y:S01]  /*a590*/  STS.128 [R52+0x480], R28 ;  /* 0x0004801c34007388 */ /* 0x0001e20000000c00 */
[----:B------:R-:W-:Y:S02]  /*a5a0*/  FFMA.FTZ R7, R8, R7, -0.36067417263984680176 ;  /* 0xbeb8aa4908077423 */ /* 0x000fe40000010007 */
[----:B------:R-:W-:Y:S02]  /*a5b0*/  FMUL R6, R5, R6 ;  /* 0x0000000605067220 */ /* 0x000fe40000400000 */
[----:B------:R-:W-:-:S02]  /*a5c0*/  FMUL R12, R11, R12 ;  /* 0x0000000c0b0c7220 */ /* 0x000fc40000400000 */
[----:B------:R-:W-:Y:S02]  /*a5d0*/  FFMA.FTZ R13, R14, R13, -0.72134751081466674805 ;  /* 0xbf38aa3b0e0d7423 */ /* 0x000fe4000001000d */
[----:B------:R-:W-:Y:S02]  /*a5e0*/  FFMA.FTZ R7, R8, R7, 0.48089820146560668945 ;  /* 0x3ef6384a08077423 */ /* 0x000fe40000010007 */
[----:B------:R-:W-:Y:S01]  /*a5f0*/  FFMA.FTZ R5, R5, 1.4426950216293334961, R6 ;  /* 0x3fb8aa3b05057823 */ /* 0x000fe20000010006 */
[----:B------:R-:W-:Y:S01]  /*a600*/  @P1 MOV R6, 0x7f800000 ;  /* 0x7f80000000061802 */ /* 0x000fe20000000f00 */
[----:B------:R-:W-:Y:S02]  /*a610*/  FMUL R12, R11, R12 ;  /* 0x0000000c0b0c7220 */ /* 0x000fe40000400000 */
[----:B------:R-:W-:Y:S02]  /*a620*/  FMUL R13, R14, R13 ;  /* 0x0000000d0e0d7220 */ /* 0x000fe40000400000 */
[----:B------:R-:W-:-:S02]  /*a630*/  FFMA.FTZ R7, R8, R7, -0.72134751081466674805 ;  /* 0xbf38aa3b08077423 */ /* 0x000fc40000010007 */
[----:B------:R-:W-:Y:S01]  /*a640*/  FFMA.FTZ R11, R11, 1.4426950216293334961, R12 ;  /* 0x3fb8aa3b0b0b7823 */ /* 0x000fe2000001000c */
[----:B------:R-:W-:Y:S01]  /*a650*/  LOP3.LUT R12, R16, 0x40, RZ, 0x3c, !PT ;  /* 0x00000040100c7812 */ /* 0x000fe200078e3cff */
[----:B------:R-:W-:Y:S02]  /*a660*/  FADD R40, R4, R5 ;  /* 0x0000000504287221 */ /* 0x000fe40000000000 */
[----:B------:R-:W-:Y:S02]  /*a670*/  FMUL R13, R14, R13 ;  /* 0x0000000d0e0d7220 */ /* 0x000fe40000400000 */
[----:B------:R-:W-:Y:S02]  /*a680*/  @P0 IMAD.MOV.U32 R4, RZ, RZ, 0x7f800000 ;  /* 0x7f800000ff040424 */ /* 0x000fe400078e00ff */
[----:B------:R-:W-:Y:S02]  /*a690*/  @P5 IMAD.MOV.U32 R5, RZ, RZ, 0x7f800000 ;  /* 0x7f800000ff055424 */ /* 0x000fe400078e00ff */
[----:B------:R-:W-:-:S02]  /*a6a0*/  FMUL R7, R8, R7 ;  /* 0x0000000708077220 */ /* 0x000fc40000400000 */
[----:B------:R-:W-:Y:S02]  /*a6b0*/  FADD R85, R10, R11 ;  /* 0x0000000b0a557221 */ /* 0x000fe40000000000 */
[----:B------:R-:W-:Y:S02]  /*a6c0*/  FFMA.FTZ R14, R14, 1.4426950216293334961, R13 ;  /* 0x3fb8aa3b0e0e7823 */ /* 0x000fe4000001000d */
[----:B------:R-:W-:Y:S01]  /*a6d0*/  @P0 FFMA.FTZ R40, R53, R4, +INF ;  /* 0x7f80000035280423 */ /* 0x000fe20000010004 */
[----:B------:R-:W-:Y:S01]  /*a6e0*/  FSETP.NEU.AND P0, PT, R57, RZ, PT ;  /* 0x000000ff3900720b */ /* 0x000fe20003f0d000 */
[----:B------:R-:W-:Y:S01]  /*a6f0*/  @P5 FFMA.FTZ R85, R54, R5, +INF ;  /* 0x7f80000036555423 */ /* 0x000fe20000010005 */
[----:B------:R-:W-:Y:S01]  /*a700*/  LEA R22, P5, R87, R2, 0x2 ;  /* 0x0000000257167211 */ /* 0x000fe200078a10ff */
[----:B------:R-:W-:Y:S01]  /*a710*/  FMUL R7, R8, R7 ;  /* 0x0000000708077220 */ /* 0x000fe20000400000 */
[----:B------:R-:W-:Y:S01]  /*a720*/  FSEL R40, R40, -INF , P3 ;  /* 0xff80000028287808 */ /* 0x000fe20001800000 */
[----:B------:R-:W-:-:S02]  /*a730*/  @P4 IMAD.MOV.U32 R4, RZ, RZ, 0x7f800000 ;  /* 0x7f800000ff044424 */ /* 0x000fc400078e00ff */
[C---:B------:R-:W-:Y:S02]  /*a740*/  IMAD.SHL.U32 R5, R87.reuse, 0x2, RZ ;  /* 0x0000000257057824 */ /* 0x040fe400078e00ff */
[C---:B------:R-:W-:Y:S02]  /*a750*/  IMAD R39, R87.reuse, 0xa, RZ ;  /* 0x0000000a57277824 */ /* 0x040fe400078e02ff */
[----:B------:R-:W-:Y:S01]  /*a760*/  IMAD R13, R87, 0x6, RZ ;  /* 0x00000006570d7824 */ /* 0x000fe200078e02ff */
[----:B------:R-:W-:Y:S01]  /*a770*/  LEA.HI.X.SX32 R23, R5, R3, 0x1, P5 ;  /* 0x0000000305177211 */ /* 0x000fe200028f0eff */
[----:B------:R-:W-:Y:S01]  /*a780*/  FADD R86, R15, R14 ;  /* 0x0000000e0f567221 */ /* 0x000fe20000000000 */
[-C--:B0-----:R-:W-:Y:S01]  /*a790*/  IADD3 R28, P5, R39, R2.reuse, RZ ;  /* 0x00000002271c7210 */ /* 0x081fe20007fbe0ff */
[----:B------:R-:W-:Y:S01]  /*a7a0*/  FFMA.FTZ R8, R8, 1.4426950216293334961, R7 ;  /* 0x3fb8aa3b08087823 */ /* 0x000fe20000010007 */
[----:B------:R-:W-:Y:S01]  /*a7b0*/  IADD3 R24, P6, R13, R2, RZ ;  /* 0x000000020d187210 */ /* 0x000fe20007fde0ff */
[----:B------:R-:W-:Y:S01]  /*a7c0*/  @P4 FFMA.FTZ R86, R57, R4, +INF ;  /* 0x7f80000039564423 */ /* 0x000fe20000010004 */
[----:B------:R-:W-:Y:S01]  /*a7d0*/  IADD3 R20, P4, R5, R2, RZ ;  /* 0x0000000205147210 */ /* 0x000fe20007f9e0ff */
[----:B------:R-:W-:-:S02]  /*a7e0*/  IMAD R11, R87, 0x5, RZ ;  /* 0x00000005570b7824 */ /* 0x000fc400078e02ff */
[C---:B------:R-:W-:Y:S01]  /*a7f0*/  IMAD R7, R87.reuse, 0x3, RZ ;  /* 0x0000000357077824 */ /* 0x040fe200078e02ff */
[CC--:B------:R-:W-:Y:S01]  /*a800*/  LEA.HI.X.SX32 R21, R87.reuse, R3.reuse, 0x1, P4 ;  /* 0x0000000357157211 */ /* 0x0c0fe200020f0eff */
[C---:B------:R-:W-:Y:S01]  /*a810*/  IMAD R45, R87.reuse, 0xc, RZ ;  /* 0x0000000c572d7824 */ /* 0x040fe200078e02ff */
[-C--:B------:R-:W-:Y:S01]  /*a820*/  LEA R26, P4, R87, R2.reuse, 0x3 ;  /* 0x00000002571a7211 */ /* 0x080fe200078818ff */
[----:B------:R-:W-:Y:S01]  /*a830*/  FADD R84, R9, R8 ;  /* 0x0000000809547221 */ /* 0x000fe20000000000 */
[-C--:B------:R-:W-:Y:S01]  /*a840*/  LEA.HI.X.SX32 R29, R11, R3.reuse, 0x1, P5 ;  /* 0x000000030b1d7211 */ /* 0x080fe200028f0eff */
[----:B------:R-:W-:Y:S01]  /*a850*/  IMAD.SHL.U32 R9, R87, 0x4, RZ ;  /* 0x0000000457097824 */ /* 0x000fe200078e00ff */
[-C--:B------:R-:W-:Y:S01]  /*a860*/  LEA.HI.X.SX32 R25, R7, R3.reuse, 0x1, P6 ;  /* 0x0000000307197211 */ /* 0x080fe200030f0eff */
[C---:B------:R-:W-:Y:S01]  /*a870*/  IMAD R49, R87.reuse, 0xe, RZ ;  /* 0x0000000e57317824 */ /* 0x040fe200078e02ff */
[CC--:B------:R-:W-:Y:S01]  /*a880*/  LEA R34, P5, R87.reuse, R2.reuse, 0x4 ;  /* 0x0000000257227211 */ /* 0x0c0fe200078a20ff */
[----:B------:R-:W-:Y:S01]  /*a890*/  IMAD R57, R87, 0x12, RZ ;  /* 0x0000001257397824 */ /* 0x000fe200078e02ff */
[----:B------:R-:W-:Y:S01]  /*a8a0*/  IADD3 R30, P6, R45, R2, RZ ;  /* 0x000000022d1e7210 */ /* 0x000fe20007fde0ff */
[----:B------:R-:W-:Y:S01]  /*a8b0*/  @P1 FFMA.FTZ R84, R55, R6, +INF ;  /* 0x7f80000037541423 */ /* 0x000fe20000010006 */
[----:B------:R-:W-:Y:S01]  /*a8c0*/  BAR.SYNC.DEFER_BLOCKING 0x0 ;  /* 0x0000000000007b1d */ /* 0x000fe20000010000 */
[C---:B------:R-:W-:Y:S01]  /*a8d0*/  LOP3.LUT R8, R16.reuse, 0x20, RZ, 0x3c, !PT ;  /* 0x0000002010087812 */ /* 0x040fe200078e3cff */
[----:B------:R-:W-:Y:S01]  /*a8e0*/  IMAD R15, R87, 0x7, RZ ;  /* 0x00000007570f7824 */ /* 0x000fe200078e02ff */
[-C--:B------:R-:W-:Y:S01]  /*a8f0*/  LEA.HI.X.SX32 R27, R9, R3.reuse, 0x1, P4 ;  /* 0x00000003091b7211 */ /* 0x080fe200020f0eff */
[----:B------:R-:W-:Y:S01]  /*a900*/  IMAD R19, R87, 0x9, RZ ;  /* 0x0000000957137824 */ /* 0x000fe200078e02ff */
[-C--:B------:R-:W-:Y:S01]  /*a910*/  IADD3 R32, P4, R49, R2.reuse, RZ ;  /* 0x0000000231207210 */ /* 0x080fe20007f9e0ff */
[----:B------:R-:W-:Y:S01]  /*a920*/  IMAD R43, R87, 0xb, RZ ;  /* 0x0000000b572b7824 */ /* 0x000fe200078e02ff */
[-C--:B------:R-:W-:Y:S01]  /*a930*/  LEA.HI.X.SX32 R35, R17, R3.reuse, 0x1, P5 ;  /* 0x0000000311237211 */ /* 0x080fe200028f0eff */
[----:B------:R-:W-:Y:S01]  /*a940*/  IMAD R69, R87, 0x18, RZ ;  /* 0x0000001857457824 */ /* 0x000fe200078e02ff */
[-C--:B------:R-:W-:Y:S01]  /*a950*/  LEA.HI.X.SX32 R31, R13, R3.reuse, 0x1, P6 ;  /* 0x000000030d1f7211 */ /* 0x080fe200030f0eff */
[C---:B------:R-:W-:Y:S01]  /*a960*/  IMAD R47, R87.reuse, 0xd, RZ ;  /* 0x0000000d572f7824 */ /* 0x040fe200078e02ff */
[----:B------:R-:W-:Y:S01]  /*a970*/  LOP3.LUT R17, R16, 0x60, RZ, 0x3c, !PT ;  /* 0x0000006010117812 */ /* 0x000fe200078e3cff */
[----:B------:R-:W-:Y:S01]  /*a980*/  IMAD R51, R87, 0xf, RZ ;  /* 0x0000000f57337824 */ /* 0x000fe200078e02ff */
[-C--:B------:R-:W-:Y:S01]  /*a990*/  IADD3 R36, P6, R57, R2.reuse, RZ ;  /* 0x0000000239247210 */ /* 0x080fe20007fde0ff */
[----:B------:R-:W-:Y:S01]  /*a9a0*/  IMAD.SHL.U32 R53, R87, 0x10, RZ ;  /* 0x0000001057357824 */ /* 0x000fe200078e00ff */
        /* <DEDUP_REMOVED lines=9> */
[----:B------:R-:W0:Y:S01]  /*aa40*/  LDS.128 R4, [R16] ;  /* 0x0000000010047984 */ /* 0x000e220000000c00 */
[-C--:B------:R-:W-:Y:S01]  /*aa50*/  IADD3 R44, P6, R69, R2.reuse, RZ ;  /* 0x00000002452c7210 */ /* 0x080fe20007fde0ff */
[----:B------:R-:W-:Y:S01]  /*aa60*/  IMAD R101, R87, 0x2a, RZ ;  /* 0x0000002a57657824 */ /* 0x000fe200078e02ff */
[-C--:B------:R-:W-:Y:S01]  /*aa70*/  IADD3 R46, P5, R73, R2.reuse, RZ ;  /* 0x00000002492e7210 */ /* 0x080fe20007fbe0ff */
[----:B------:R-:W1:Y:S01]  /*aa80*/  LDS.128 R8, [R8] ;  /* 0x0000000008087984 */ /* 0x000e620000000c00 */
[-C--:B------:R-:W-:Y:S01]  /*aa90*/  LEA.HI.X.SX32 R39, R39, R3.reuse, 0x1, P4 ;  /* 0x0000000327277211 */ /* 0x080fe200020f0eff */
[----:B------:R-:W-:Y:S01]  /*aaa0*/  IMAD R103, R87, 0x2c, RZ ;  /* 0x0000002c57677824 */ /* 0x000fe200078e02ff */
[-C--:B------:R-:W-:Y:S01]  /*aab0*/  LEA.HI.X.SX32 R45, R45, R3.reuse, 0x1, P6 ;  /* 0x000000032d2d7211 */ /* 0x080fe200030f0eff */
[----:B------:R-:W-:Y:S01]  /*aac0*/  LDS.128 R12, [R12] ;  /* 0x000000000c0c7984 */ /* 0x000fe20000000c00 */
[-C--:B------:R-:W-:Y:S01]  /*aad0*/  LEA.HI.X.SX32 R47, R47, R3.reuse, 0x1, P5 ;  /* 0x000000032f2f7211 */ /* 0x080fe200028f0eff */
[C---:B------:R-:W-:Y:S01]  /*aae0*/  IMAD R63, R87.reuse, 0x15, RZ ;  /* 0x00000015573f7824 */ /* 0x040fe200078e02ff */
[-C--:B------:R-:W-:Y:S01]  /*aaf0*/  LEA R52, P4, R87, R2.reuse, 0x5 ;  /* 0x0000000257347211 */ /* 0x080fe200078828ff */
[----:B------:R-:W2:Y:S01]  /*ab00*/  LDS.128 R16, [R17] ;  /* 0x0000000011107984 */ /* 0x000ea20000000c00 */
[-C--:B------:R-:W-:Y:S01]  /*ab10*/  IADD3 R48, P6, R77, R2.reuse, RZ ;  /* 0x000000024d307210 */ /* 0x080fe20007fde0ff */
[----:B------:R-:W-:Y:S01]  /*ab20*/  IMAD R105, R87, 0x2e, RZ ;  /* 0x0000002e57697824 */ /* 0x000fe200078e02ff */
[-C--:B------:R-:W-:Y:S01]  /*ab30*/  IADD3 R50, P5, R81, R2.reuse, RZ ;  /* 0x0000000251327210 */ /* 0x080fe20007fbe0ff */
[C---:B------:R-:W-:Y:S01]  /*ab40*/  IMAD R107, R87.reuse, 0x30, RZ ;  /* 0x00000030576b7824 */ /* 0x040fe200078e02ff */
[----:B------:R-:W-:Y:S01]  /*ab50*/  FSETP.NEU.AND P1, PT, R54, RZ, PT ;  /* 0x000000ff3600720b */ /* 0x000fe20003f2d000 */
        /* <DEDUP_REMOVED lines=23> */
[----:B------:R-:W-:Y:S01]  /*acd0*/  IADD3 R64, P4, R103, R2, RZ ;  /* 0x0000000267407210 */ /* 0x000fe20007f9e0ff */
[----:B0-----:R1:W-:Y:S01]  /*ace0*/  STG.E.U16 [R2.64], R4 ;  /* 0x0000000402007986 */ /* 0x0013e2000c10150a */
[-C--:B------:R-:W-:Y:S01]  /*acf0*/  LEA.HI.X.SX32 R61, R61, R3.reuse, 0x1, P6 ;  /* 0x000000033d3d7211 */ /* 0x080fe200030f0eff */
[----:B------:R-:W-:Y:S01]  /*ad00*/  IMAD.SHL.U32 R92, R92, 0x2, RZ ;  /* 0x000000025c5c7824 */ /* 0x000fe200078e00ff */
[-C--:B------:R-:W-:Y:S01]  /*ad10*/  LEA.HI.X.SX32 R63, R63, R3.reuse, 0x1, P5 ;  /* 0x000000033f3f7211 */ /* 0x080fe200028f0eff */
[----:B------:R-:W-:Y:S01]  /*ad20*/  FFMA R40, R40, 0.69314718246459960938, R41 ;  /* 0x3f31721828287823 */ /* 0x000fe20000000029 */
[----:B------:R-:W-:-:S02]  /*ad30*/  LEA.HI.X.SX32 R65, R65, R3, 0x1, P4 ;  /* 0x0000000341417211 */ /* 0x000fc400020f0eff */
[-C--:B------:R-:W-:Y:S02]  /*ad40*/  IADD3 R66, P6, R105, R2.reuse, RZ ;  /* 0x0000000269427210 */ /* 0x080fe40007fde0ff */
[-C--:B------:R-:W-:Y:S02]  /*ad50*/  IADD3 R68, P5, R107, R2.reuse, RZ ;  /* 0x000000026b447210 */ /* 0x080fe40007fbe0ff */
[----:B------:R-:W-:Y:S02]  /*ad60*/  IADD3 R70, P4, R109, R2, RZ ;  /* 0x000000026d467210 */ /* 0x000fe40007f9e0ff */
[-C--:B------:R-:W-:Y:S02]  /*ad70*/  LEA.HI.X.SX32 R67, R67, R3.reuse, 0x1, P6 ;  /* 0x0000000343437211 */ /* 0x080fe400030f0eff */
[-C--:B------:R-:W-:Y:S02]  /*ad80*/  LEA.HI.X.SX32 R69, R69, R3.reuse, 0x1, P5 ;  /* 0x0000000345457211 */ /* 0x080fe400028f0eff */
        /* <DEDUP_REMOVED lines=10> */
[----:B------:R-:W-:Y:S02]  /*ae30*/  PRMT R87, R4, 0x7632, R87 ;  /* 0x0000763204577816 */ /* 0x000fe40000000057 */
[-C--:B------:R-:W-:Y:S02]  /*ae40*/  LEA.HI.X.SX32 R79, R79, R3.reuse, 0x1, P6 ;  /* 0x000000034f4f7211 */ /* 0x080fe400030f0eff */
[-C--:B------:R-:W-:Y:S01]  /*ae50*/  LEA.HI.X.SX32 R81, R81, R3.reuse, 0x1, P5 ;  /* 0x0000000351517211 */ /* 0x080fe200028f0eff */
[----:B------:R0:W-:Y:S01]  /*ae60*/  STG.E.U16 [R20.64], R87 ;  /* 0x0000005714007986 */ /* 0x0001e2000c10150a */
[----:B------:R-:W-:-:S02]  /*ae70*/  LEA.HI.X.SX32 R83, R83, R3, 0x1, P4 ;  /* 0x0000000353537211 */ /* 0x000fc400020f0eff */
[----:B-1----:R-:W-:Y:S01]  /*ae80*/  PRMT R3, R8, 0x7632, R3 ;  /* 0x0000763208037816 */ /* 0x002fe20000000003 */
[----:B------:R1:W-:Y:S01]  /*ae90*/  STG.E.U16 [R22.64], R8 ;  /* 0x0000000816007986 */ /* 0x0003e2000c10150a */
[----:B------:R-:W-:Y:S02]  /*aea0*/  PRMT R2, R9, 0x7632, R2 ;  /* 0x0000763209027816 */ /* 0x000fe40000000002 */
[----:B--2---:R-:W-:Y:S01]  /*aeb0*/  PRMT R4, R17, 0x7632, R4 ;  /* 0x0000763211047816 */ /* 0x004fe20000000004 */
[----:B------:R2:W-:Y:S01]  /*aec0*/  STG.E.U16 [R24.64], R3 ;  /* 0x0000000318007986 */ /* 0x0005e2000c10150a */
[----:B------:R-:W-:Y:S02]  /*aed0*/  FSEL R84, R84, -INF , P2 ;  /* 0xff80000054547808 */ /* 0x000fe40001000000 */
[----:B------:R-:W-:Y:S01]  /*aee0*/  FSEL R85, R85, -INF , P1 ;  /* 0xff80000055557808 */ /* 0x000fe20000800000 */
[----:B------:R3:W-:Y:S01]  /*aef0*/  STG.E.U16 [R26.64], R12 ;  /* 0x0000000c1a007986 */ /* 0x0007e2000c10150a */
[----:B0-----:R-:W-:Y:S01]  /*af00*/  PRMT R21, R12, 0x7632, R21 ;  /* 0x000076320c157816 */ /* 0x001fe20000000015 */
[----:B------:R-:W-:Y:S01]  /*af10*/  FFMA R41, R84, 0.69314718246459960938, R97 ;  /* 0x3f31721854297823 */ /* 0x000fe20000000061 */
[----:B------:R-:W-:Y:S01]  /*af20*/  FSEL R86, R86, -INF , P0 ;  /* 0xff80000056567808 */ /* 0x000fe20000000000 */
[----:B------:R-:W-:Y:S01]  /*af30*/  FFMA R98, R85, 0.69314718246459960938, R98 ;  /* 0x3f31721855627823 */ /* 0x000fe20000000062 */
[----:B-1----:R-:W-:Y:S01]  /*af40*/  PRMT R23, R16, 0x7632, R23 ;  /* 0x0000763210177816 */ /* 0x002fe20000000017 */
[----:B------:R0:W-:Y:S01]  /*af50*/  STG.E.U16 [R28.64], R21 ;  /* 0x000000151c007986 */ /* 0x0001e2000c10150a */
[----:B------:R-:W-:Y:S01]  /*af60*/  PRMT R8, R19, 0x7632, R8 ;  /* 0x0000763213087816 */ /* 0x000fe20000000008 */
[----:B------:R-:W-:Y:S01]  /*af70*/  FFMA R99, R86, 0.69314718246459960938, R99 ;  /* 0x3f31721856637823 */ /* 0x000fe20000000063 */
[----:B--2---:R-:W-:Y:S01]  /*af80*/  PRMT R25, R5, 0x7632, R25 ;  /* 0x0000763205197816 */ /* 0x004fe20000000019 */
[----:B------:R1:W-:Y:S01]  /*af90*/  STG.E.U16 [R30.64], R16 ;  /* 0x000000101e007986 */ /* 0x0003e2000c10150a */
[----:B------:R-:W-:-:S02]  /*afa0*/  PRMT R3, R13, 0x7632, R3 ;  /* 0x000076320d037816 */ /* 0x000fc40000000003 */
[----:B---3--:R-:W-:Y:S01]  /*afb0*/  PRMT R27, R6, 0x7632, R27 ;  /* 0x00007632061b7816 */ /* 0x008fe2000000001b */
[----:B------:R2:W-:Y:S04]  /*afc0*/  STG.E.U16 [R32.64], R23 ;  /* 0x0000001720007986 */ /* 0x0005e8000c10150a */
[----:B------:R3:W-:Y:S01]  /*afd0*/  STG.E.U16 [R34.64], R5 ;  /* 0x0000000522007986 */ /* 0x0007e2000c10150a */
[----:B0-----:R-:W-:-:S03]  /*afe0*/  PRMT R29, R10, 0x7632, R29 ;  /* 0x000076320a1d7816 */ /* 0x001fc6000000001d */
[----:B------:R0:W-:Y:S01]  /*aff0*/  STG.E.U16 [R36.64], R25 ;  /* 0x0000001924007986 */ /* 0x0001e2000c10150a */
[----:B-1----:R-:W-:-:S03]  /*b000*/  PRMT R31, R14, 0x7632, R31 ;  /* 0x000076320e1f7816 */ /* 0x002fc6000000001f */
[----:B------:R1:W-:Y:S01]  /*b010*/  STG.E.U16 [R38.64], R9 ;  /* 0x0000000926007986 */ /* 0x0003e2000c10150a */
[----:B--2---:R-:W-:-:S03]  /*b020*/  PRMT R33, R18, 0x7632, R33 ;  /* 0x0000763212217816 */ /* 0x004fc60000000021 */
[----:B------:R2:W-:Y:S01]  /*b030*/  STG.E.U16 [R42.64], R2 ;  /* 0x000000022a007986 */ /* 0x0005e2000c10150a */
[----:B---3--:R-:W-:Y:S01]  /*b040*/  PRMT R35, R7, 0x7632, R35 ;  /* 0x0000763207237816 */ /* 0x008fe20000000023 */
[----:B------:R-:W-:Y:S02]  /*b050*/  IMAD.HI R5, R88, 0x4, RZ ;  /* 0x0000000458057827 */ /* 0x000fe400078e02ff */
[----:B------:R-:W-:Y:S01]  /*b060*/  STG.E.U16 [R44.64], R13 ;  /* 0x0000000d2c007986 */ /* 0x000fe2000c10150a */
[----:B0-----:R-:W-:-:S03]  /*b070*/  PRMT R37, R11, 0x7632, R37 ;  /* 0x000076320b257816 */ /* 0x001fc60000000025 */
[----:B------:R0:W-:Y:S01]  /*b080*/  STG.E.U16 [R46.64], R3 ;  /* 0x000000032e007986 */ /* 0x0001e2000c10150a */
[----:B-1----:R-:W-:-:S03]  /*b090*/  PRMT R39, R15, 0x7632, R39 ;  /* 0x000076320f277816 */ /* 0x002fc60000000027 */
[----:B------:R-:W-:Y:S01]  /*b0a0*/  STG.E.U16 [R48.64], R17 ;  /* 0x0000001130007986 */ /* 0x000fe2000c10150a */
[----:B--2---:R-:W-:-:S03]  /*b0b0*/  IMAD R2, R90, c[0x0][0x1cc], RZ ;  /* 0x000073005a027a24 */ /* 0x004fc600078e02ff */
[----:B------:R1:W-:Y:S04]  /*b0c0*/  STG.E.U16 [R50.64], R4 ;  /* 0x0000000432007986 */ /* 0x0003e8000c10150a */
[----:B------:R2:W-:Y:S01]  /*b0d0*/  STG.E.U16 [R52.64], R6 ;  /* 0x0000000634007986 */ /* 0x0005e2000c10150a */
[----:B0-----:R-:W-:-:S03]  /*b0e0*/  IMAD.SHL.U32 R3, R2, 0x4, RZ ;  /* 0x0000000402037824 */ /* 0x001fc600078e00ff */
[----:B------:R-:W-:Y:S04]  /*b0f0*/  STG.E.U16 [R54.64], R27 ;  /* 0x0000001b36007986 */ /* 0x000fe8000c10150a */
[----:B------:R-:W-:Y:S01]  /*b100*/  STG.E.U16 [R56.64], R10 ;  /* 0x0000000a38007986 */ /* 0x000fe2000c10150a */
[----:B-1----:R-:W-:-:S03]  /*b110*/  IMAD.HI R4, R2, 0x4, RZ ;  /* 0x0000000402047827 */ /* 0x002fc600078e02ff */
[----:B------:R-:W-:Y:S01]  /*b120*/  STG.E.U16 [R58.64], R29 ;  /* 0x0000001d3a007986 */ /* 0x000fe2000c10150a */
[----:B--2---:R-:W-:-:S03]  /*b130*/  SHF.L.U32 R6, R88, 0x2, RZ ;  /* 0x0000000258067819 */ /* 0x004fc600000006ff */
[----:B------:R-:W-:Y:S01]  /*b140*/  STG.E.U16 [R60.64], R14 ;  /* 0x0000000e3c007986 */ /* 0x000fe2000c10150a */
[----:B------:R-:W-:-:S03]  /*b150*/  IADD3 R2, P0, P1, R6, c[0x0][0x180], R3 ;  /* 0x0000600006027a10 */ /* 0x000fc6000791e003 */
[----:B------:R-:W-:Y:S01]  /*b160*/  STG.E.U16 [R62.64], R31 ;  /* 0x0000001f3e007986 */ /* 0x000fe2000c10150a */
[----:B------:R-:W-:-:S03]  /*b170*/  IADD3.X R3, R5, c[0x0][0x184], R4, P0, P1 ;  /* 0x0000610005037a10 */ /* 0x000fc600007e2404 */
[----:B------:R-:W-:Y:S04]  /*b180*/  STG.E.U16 [R64.64], R18 ;  /* 0x0000001240007986 */ /* 0x000fe8000c10150a */
[----:B------:R-:W-:Y:S04]  /*b190*/  STG.E.U16 [R66.64], R33 ;  /* 0x0000002142007986 */ /* 0x000fe8000c10150a */
[----:B------:R0:W-:Y:S04]  /*b1a0*/  STG.E.U16 [R68.64], R7 ;  /* 0x0000000744007986 */ /* 0x0001e8000c10150a */
[----:B------:R-:W-:Y:S04]  /*b1b0*/  STG.E.U16 [R70.64], R35 ;  /* 0x0000002346007986 */ /* 0x000fe8000c10150a */
[----:B------:R-:W-:Y:S04]  /*b1c0*/  STG.E.U16 [R72.64], R11 ;  /* 0x0000000b48007986 */ /* 0x000fe8000c10150a */
[----:B------:R-:W-:Y:S01]  /*b1d0*/  STG.E.U16 [R74.64], R37 ;  /* 0x000000254a007986 */ /* 0x000fe2000c10150a */
[----:B0-----:R-:W-:-:S03]  /*b1e0*/  LOP3.LUT R7, R92, 0xf8, RZ, 0xc0, !PT ;  /* 0x000000f85c077812 */ /* 0x001fc600078ec0ff */
[----:B------:R-:W-:Y:S04]  /*b1f0*/  STG.E.U16 [R76.64], R15 ;  /* 0x0000000f4c007986 */ /* 0x000fe8000c10150a */
[----:B------:R-:W-:Y:S04]  /*b200*/  STG.E.U16 [R78.64], R39 ;  /* 0x000000274e007986 */ /* 0x000fe8000c10150a */
[----:B------:R-:W-:Y:S04]  /*b210*/  STG.E.U16 [R80.64], R19 ;  /* 0x0000001350007986 */ /* 0x000fe8000c10150a */
[----:B------:R-:W-:Y:S04]  /*b220*/  STG.E.U16 [R82.64], R8 ;  /* 0x0000000852007986 */ /* 0x000fe8000c10150a */
[----:B------:R-:W-:Y:S06]  /*b230*/  BAR.SYNC.DEFER_BLOCKING 0x0 ;  /* 0x0000000000007b1d */ /* 0x000fec0000010000 */
[----:B------:R-:W-:Y:S04]  /*b240*/  STS.64 [R7], R40 ;  /* 0x0000002807007388 */ /* 0x000fe80000000a00 */
[----:B------:R-:W-:Y:S04]  /*b250*/  STS.64 [R7+0x100], R98 ;  /* 0x0001006207007388 */ /* 0x000fe80000000a00 */
[----:B------:R-:W-:Y:S06]  /*b260*/  BAR.SYNC.DEFER_BLOCKING 0x0 ;  /* 0x0000000000007b1d */ /* 0x000fec0000010000 */
[----:B------:R-:W0:Y:S04]  /*b270*/  LDS R9, [R0] ;  /* 0x0000000000097984 */ /* 0x000e280000000800 */
[----:B0-----:R-:W-:Y:S01]  /*b280*/  STG.E [R2.64], R9 ;  /* 0x0000000902007986 */ /* 0x001fe2000c10190a */
[----:B------:R-:W-:Y:S05]  /*b290*/  EXIT ;  /* 0x000000000000794d */ /* 0x000fea0003800000 */
.L_x_2:
[----:B------:R-:W-:-:S00]  /*b2a0*/  BRA `(.L_x_2) ;  /* 0xfffffff000007947 */ /* 0x000fc0000383ffff */
[----:B------:R-:W-:-:S00]  /*b2b0*/  NOP ;  /* 0x0000000000007918 */ /* 0x000fc00000000000 */
        /* <DEDUP_REMOVED lines=12> */
.L_x_3:


//--------------------- .nv.global.init           --------------------------
	.section	.nv.global.init,"aw",@progbits
.nv.global.init:
	.type		_$_str,@object
	.size		_$_str,(.L_0 - _$_str)
_$_str:
        /*0000*/ 	.byte	0x5f, 0x5f, 0x43, 0x55, 0x44, 0x41, 0x5f, 0x46, 0x54, 0x5a, 0x00
.L_0:


//--------------------- .nv.shared.attn_fwd       --------------------------
	.section	.nv.shared.attn_fwd,"aw",@nobits
	.sectionflags	@""
	.align	16
